//
// Generated by NVIDIA NVVM Compiler
//
// Compiler Build ID: CL-36424714
// Cuda compilation tools, release 13.0, V13.0.88
// Based on NVVM 20.0.0
//

.version 9.0
.target sm_100
.address_size 64

	// .globl	_Z14batchNMSKernelILj256ELj24EEviiiiPKfS1_fiPfS2_
// _ZZ14batchNMSKernelILj256ELj24EEviiiiPKfS1_fiPfS2_E12temp_storage has been demoted
.global .align 1 .b8 _ZN34_INTERNAL_58e59db6_4_k_cu_2f33f4df4cuda3std3__45__cpo5beginE[1];
.global .align 1 .b8 _ZN34_INTERNAL_58e59db6_4_k_cu_2f33f4df4cuda3std3__45__cpo3endE[1];
.global .align 1 .b8 _ZN34_INTERNAL_58e59db6_4_k_cu_2f33f4df4cuda3std3__45__cpo6cbeginE[1];
.global .align 1 .b8 _ZN34_INTERNAL_58e59db6_4_k_cu_2f33f4df4cuda3std3__45__cpo4cendE[1];
.global .align 1 .b8 _ZN34_INTERNAL_58e59db6_4_k_cu_2f33f4df4cuda3std3__45__cpo6rbeginE[1];
.global .align 1 .b8 _ZN34_INTERNAL_58e59db6_4_k_cu_2f33f4df4cuda3std3__45__cpo4rendE[1];
.global .align 1 .b8 _ZN34_INTERNAL_58e59db6_4_k_cu_2f33f4df4cuda3std3__45__cpo7crbeginE[1];
.global .align 1 .b8 _ZN34_INTERNAL_58e59db6_4_k_cu_2f33f4df4cuda3std3__45__cpo5crendE[1];
.global .align 1 .b8 _ZN34_INTERNAL_58e59db6_4_k_cu_2f33f4df4cuda3std3__436_GLOBAL__N__58e59db6_4_k_cu_2f33f4df6ignoreE[1];
.global .align 1 .b8 _ZN34_INTERNAL_58e59db6_4_k_cu_2f33f4df4cuda3std3__419piecewise_constructE[1];
.global .align 1 .b8 _ZN34_INTERNAL_58e59db6_4_k_cu_2f33f4df4cuda3std3__48in_placeE[1];
.global .align 1 .b8 _ZN34_INTERNAL_58e59db6_4_k_cu_2f33f4df4cuda3std3__420unreachable_sentinelE[1];
.global .align 1 .b8 _ZN34_INTERNAL_58e59db6_4_k_cu_2f33f4df4cuda3std3__47nulloptE[1];
.global .align 1 .b8 _ZN34_INTERNAL_58e59db6_4_k_cu_2f33f4df4cuda3std3__48unexpectE[1];
.global .align 1 .b8 _ZN34_INTERNAL_58e59db6_4_k_cu_2f33f4df4cuda3std6ranges3__45__cpo4swapE[1];
.global .align 1 .b8 _ZN34_INTERNAL_58e59db6_4_k_cu_2f33f4df4cuda3std6ranges3__45__cpo9iter_moveE[1];
.global .align 1 .b8 _ZN34_INTERNAL_58e59db6_4_k_cu_2f33f4df4cuda3std6ranges3__45__cpo5beginE[1];
.global .align 1 .b8 _ZN34_INTERNAL_58e59db6_4_k_cu_2f33f4df4cuda3std6ranges3__45__cpo3endE[1];
.global .align 1 .b8 _ZN34_INTERNAL_58e59db6_4_k_cu_2f33f4df4cuda3std6ranges3__45__cpo6cbeginE[1];
.global .align 1 .b8 _ZN34_INTERNAL_58e59db6_4_k_cu_2f33f4df4cuda3std6ranges3__45__cpo4cendE[1];
.global .align 1 .b8 _ZN34_INTERNAL_58e59db6_4_k_cu_2f33f4df4cuda3std6ranges3__45__cpo7advanceE[1];
.global .align 1 .b8 _ZN34_INTERNAL_58e59db6_4_k_cu_2f33f4df4cuda3std6ranges3__45__cpo9iter_swapE[1];
.global .align 1 .b8 _ZN34_INTERNAL_58e59db6_4_k_cu_2f33f4df4cuda3std6ranges3__45__cpo4nextE[1];
.global .align 1 .b8 _ZN34_INTERNAL_58e59db6_4_k_cu_2f33f4df4cuda3std6ranges3__45__cpo4prevE[1];
.global .align 1 .b8 _ZN34_INTERNAL_58e59db6_4_k_cu_2f33f4df4cuda3std6ranges3__45__cpo4dataE[1];
.global .align 1 .b8 _ZN34_INTERNAL_58e59db6_4_k_cu_2f33f4df4cuda3std6ranges3__45__cpo5cdataE[1];
.global .align 1 .b8 _ZN34_INTERNAL_58e59db6_4_k_cu_2f33f4df4cuda3std6ranges3__45__cpo4sizeE[1];
.global .align 1 .b8 _ZN34_INTERNAL_58e59db6_4_k_cu_2f33f4df4cuda3std6ranges3__45__cpo5ssizeE[1];
.global .align 1 .b8 _ZN34_INTERNAL_58e59db6_4_k_cu_2f33f4df4cuda3std6ranges3__45__cpo8distanceE[1];
.global .align 1 .b8 _ZN34_INTERNAL_58e59db6_4_k_cu_2f33f4df6thrust24THRUST_300001_SM_1000_NS6system6detail10sequential3seqE[1];
.global .align 1 .b8 _ZN34_INTERNAL_58e59db6_4_k_cu_2f33f4df6thrust24THRUST_300001_SM_1000_NS12placeholders2_1E[1];
.global .align 1 .b8 _ZN34_INTERNAL_58e59db6_4_k_cu_2f33f4df6thrust24THRUST_300001_SM_1000_NS12placeholders2_2E[1];
.global .align 1 .b8 _ZN34_INTERNAL_58e59db6_4_k_cu_2f33f4df6thrust24THRUST_300001_SM_1000_NS12placeholders2_3E[1];
.global .align 1 .b8 _ZN34_INTERNAL_58e59db6_4_k_cu_2f33f4df6thrust24THRUST_300001_SM_1000_NS12placeholders2_4E[1];
.global .align 1 .b8 _ZN34_INTERNAL_58e59db6_4_k_cu_2f33f4df6thrust24THRUST_300001_SM_1000_NS12placeholders2_5E[1];
.global .align 1 .b8 _ZN34_INTERNAL_58e59db6_4_k_cu_2f33f4df6thrust24THRUST_300001_SM_1000_NS12placeholders2_6E[1];
.global .align 1 .b8 _ZN34_INTERNAL_58e59db6_4_k_cu_2f33f4df6thrust24THRUST_300001_SM_1000_NS12placeholders2_7E[1];
.global .align 1 .b8 _ZN34_INTERNAL_58e59db6_4_k_cu_2f33f4df6thrust24THRUST_300001_SM_1000_NS12placeholders2_8E[1];
.global .align 1 .b8 _ZN34_INTERNAL_58e59db6_4_k_cu_2f33f4df6thrust24THRUST_300001_SM_1000_NS12placeholders2_9E[1];
.global .align 1 .b8 _ZN34_INTERNAL_58e59db6_4_k_cu_2f33f4df6thrust24THRUST_300001_SM_1000_NS12placeholders3_10E[1];

.visible .entry _Z14batchNMSKernelILj256ELj24EEviiiiPKfS1_fiPfS2_(
	.param .u32 _Z14batchNMSKernelILj256ELj24EEviiiiPKfS1_fiPfS2__param_0,
	.param .u32 _Z14batchNMSKernelILj256ELj24EEviiiiPKfS1_fiPfS2__param_1,
	.param .u32 _Z14batchNMSKernelILj256ELj24EEviiiiPKfS1_fiPfS2__param_2,
	.param .u32 _Z14batchNMSKernelILj256ELj24EEviiiiPKfS1_fiPfS2__param_3,
	.param .u64 .ptr .align 1 _Z14batchNMSKernelILj256ELj24EEviiiiPKfS1_fiPfS2__param_4,
	.param .u64 .ptr .align 1 _Z14batchNMSKernelILj256ELj24EEviiiiPKfS1_fiPfS2__param_5,
	.param .f32 _Z14batchNMSKernelILj256ELj24EEviiiiPKfS1_fiPfS2__param_6,
	.param .u32 _Z14batchNMSKernelILj256ELj24EEviiiiPKfS1_fiPfS2__param_7,
	.param .u64 .ptr .align 1 _Z14batchNMSKernelILj256ELj24EEviiiiPKfS1_fiPfS2__param_8,
	.param .u64 .ptr .align 1 _Z14batchNMSKernelILj256ELj24EEviiiiPKfS1_fiPfS2__param_9
)
{
	.reg .pred 	%p<494>;
	.reg .b16 	%rs<49>;
	.reg .b32 	%r<1507>;
	.reg .b32 	%f<746>;
	.reg .b64 	%rd<306>;
	// demoted variable
	.shared .align 16 .b8 _ZZ14batchNMSKernelILj256ELj24EEviiiiPKfS1_fiPfS2_E12temp_storage[24576];
	ld.param.u32 	%r341, [_Z14batchNMSKernelILj256ELj24EEviiiiPKfS1_fiPfS2__param_0];
	ld.param.u32 	%r336, [_Z14batchNMSKernelILj256ELj24EEviiiiPKfS1_fiPfS2__param_1];
	ld.param.u32 	%r337, [_Z14batchNMSKernelILj256ELj24EEviiiiPKfS1_fiPfS2__param_2];
	ld.param.u32 	%r338, [_Z14batchNMSKernelILj256ELj24EEviiiiPKfS1_fiPfS2__param_3];
	ld.param.u64 	%rd8, [_Z14batchNMSKernelILj256ELj24EEviiiiPKfS1_fiPfS2__param_4];
	ld.param.u64 	%rd9, [_Z14batchNMSKernelILj256ELj24EEviiiiPKfS1_fiPfS2__param_5];
	cvta.to.global.u64 	%rd1, %rd9;
	cvta.to.global.u64 	%rd2, %rd8;
	mov.u32 	%r342, %ctaid.x;
	mov.u32 	%r1, %tid.x;
	mov.u32 	%r343, %ctaid.y;
	mov.u32 	%r344, %ntid.y;
	mov.u32 	%r345, %tid.y;
	mad.lo.s32 	%r2, %r343, %r344, %r345;
	mov.u32 	%r346, %ctaid.z;
	mov.u32 	%r347, %ntid.z;
	mov.u32 	%r348, %tid.z;
	mad.lo.s32 	%r3, %r346, %r347, %r348;
	mul.lo.s32 	%r4, %r336, %r342;
	mul.lo.s32 	%r349, %r336, %r341;
	add.s32 	%r350, %r1, %r4;
	setp.ge.s32 	%p25, %r1, %r336;
	setp.ge.s32 	%p26, %r350, %r349;
	mov.b32 	%r1409, -8388609;
	or.pred  	%p27, %p25, %p26;
	@%p27 bra 	$L__BB0_2;
	mul.wide.s32 	%rd10, %r350, 4;
	add.s64 	%rd11, %rd2, %rd10;
	ld.global.u32 	%r1409, [%rd11];
$L__BB0_2:
	add.s32 	%r1479, %r1, 256;
	add.s32 	%r352, %r350, 256;
	setp.ge.s32 	%p28, %r1479, %r336;
	setp.ge.s32 	%p29, %r352, %r349;
	cvt.s64.s32 	%rd12, %r4;
	cvt.u64.u32 	%rd13, %r1;
	add.s64 	%rd14, %rd13, %rd12;
	shl.b64 	%rd15, %rd14, 2;
	add.s64 	%rd3, %rd2, %rd15;
	mov.b32 	%r1410, -8388609;
	or.pred  	%p30, %p28, %p29;
	@%p30 bra 	$L__BB0_4;
	ld.global.u32 	%r1410, [%rd3+1024];
$L__BB0_4:
	add.s32 	%r1478, %r1, 512;
	add.s32 	%r354, %r350, 512;
	setp.ge.s32 	%p31, %r1478, %r336;
	setp.ge.s32 	%p32, %r354, %r349;
	mov.b32 	%r1411, -8388609;
	or.pred  	%p33, %p31, %p32;
	@%p33 bra 	$L__BB0_6;
	ld.global.u32 	%r1411, [%rd3+2048];
$L__BB0_6:
	add.s32 	%r1477, %r1, 768;
	add.s32 	%r356, %r350, 768;
	setp.ge.s32 	%p34, %r1477, %r336;
	setp.ge.s32 	%p35, %r356, %r349;
	mov.b32 	%r1412, -8388609;
	or.pred  	%p36, %p34, %p35;
	@%p36 bra 	$L__BB0_8;
	ld.global.u32 	%r1412, [%rd3+3072];
$L__BB0_8:
	or.b32  	%r1476, %r1, 1024;
	add.s32 	%r358, %r350, 1024;
	setp.ge.s32 	%p37, %r1476, %r336;
	setp.ge.s32 	%p38, %r358, %r349;
	mov.b32 	%r1413, -8388609;
	or.pred  	%p39, %p37, %p38;
	@%p39 bra 	$L__BB0_10;
	ld.global.u32 	%r1413, [%rd3+4096];
$L__BB0_10:
	add.s32 	%r1475, %r1, 1280;
	add.s32 	%r360, %r350, 1280;
	setp.ge.s32 	%p40, %r1475, %r336;
	setp.ge.s32 	%p41, %r360, %r349;
	mov.b32 	%r1414, -8388609;
	or.pred  	%p42, %p40, %p41;
	@%p42 bra 	$L__BB0_12;
	ld.global.u32 	%r1414, [%rd3+5120];
$L__BB0_12:
	add.s32 	%r1474, %r1, 1536;
	add.s32 	%r362, %r350, 1536;
	setp.ge.s32 	%p43, %r1474, %r336;
	setp.ge.s32 	%p44, %r362, %r349;
	mov.b32 	%r1415, -8388609;
	or.pred  	%p45, %p43, %p44;
	@%p45 bra 	$L__BB0_14;
	ld.global.u32 	%r1415, [%rd3+6144];
$L__BB0_14:
	add.s32 	%r1473, %r1, 1792;
	add.s32 	%r364, %r350, 1792;
	setp.ge.s32 	%p46, %r1473, %r336;
	setp.ge.s32 	%p47, %r364, %r349;
	mov.b32 	%r1416, -8388609;
	or.pred  	%p48, %p46, %p47;
	@%p48 bra 	$L__BB0_16;
	ld.global.u32 	%r1416, [%rd3+7168];
$L__BB0_16:
	or.b32  	%r1472, %r1, 2048;
	add.s32 	%r366, %r350, 2048;
	setp.ge.s32 	%p49, %r1472, %r336;
	setp.ge.s32 	%p50, %r366, %r349;
	mov.b32 	%r1417, -8388609;
	or.pred  	%p51, %p49, %p50;
	@%p51 bra 	$L__BB0_18;
	ld.global.u32 	%r1417, [%rd3+8192];
$L__BB0_18:
	add.s32 	%r1471, %r1, 2304;
	add.s32 	%r368, %r350, 2304;
	setp.ge.s32 	%p52, %r1471, %r336;
	setp.ge.s32 	%p53, %r368, %r349;
	mov.b32 	%r1418, -8388609;
	or.pred  	%p54, %p52, %p53;
	@%p54 bra 	$L__BB0_20;
	ld.global.u32 	%r1418, [%rd3+9216];
$L__BB0_20:
	add.s32 	%r1470, %r1, 2560;
	add.s32 	%r370, %r350, 2560;
	setp.ge.s32 	%p55, %r1470, %r336;
	setp.ge.s32 	%p56, %r370, %r349;
	mov.b32 	%r1419, -8388609;
	or.pred  	%p57, %p55, %p56;
	@%p57 bra 	$L__BB0_22;
	ld.global.u32 	%r1419, [%rd3+10240];
$L__BB0_22:
	add.s32 	%r1469, %r1, 2816;
	add.s32 	%r372, %r350, 2816;
	setp.ge.s32 	%p58, %r1469, %r336;
	setp.ge.s32 	%p59, %r372, %r349;
	mov.b32 	%r1420, -8388609;
	or.pred  	%p60, %p58, %p59;
	@%p60 bra 	$L__BB0_24;
	ld.global.u32 	%r1420, [%rd3+11264];
$L__BB0_24:
	or.b32  	%r1468, %r1, 3072;
	add.s32 	%r374, %r350, 3072;
	setp.ge.s32 	%p61, %r1468, %r336;
	setp.ge.s32 	%p62, %r374, %r349;
	mov.b32 	%r1421, -8388609;
	or.pred  	%p63, %p61, %p62;
	@%p63 bra 	$L__BB0_26;
	ld.global.u32 	%r1421, [%rd3+12288];
$L__BB0_26:
	add.s32 	%r1467, %r1, 3328;
	add.s32 	%r376, %r350, 3328;
	setp.ge.s32 	%p64, %r1467, %r336;
	setp.ge.s32 	%p65, %r376, %r349;
	mov.b32 	%r1422, -8388609;
	or.pred  	%p66, %p64, %p65;
	@%p66 bra 	$L__BB0_28;
	ld.global.u32 	%r1422, [%rd3+13312];
$L__BB0_28:
	add.s32 	%r1466, %r1, 3584;
	add.s32 	%r378, %r350, 3584;
	setp.ge.s32 	%p67, %r1466, %r336;
	setp.ge.s32 	%p68, %r378, %r349;
	mov.b32 	%r1423, -8388609;
	or.pred  	%p69, %p67, %p68;
	@%p69 bra 	$L__BB0_30;
	ld.global.u32 	%r1423, [%rd3+14336];
$L__BB0_30:
	add.s32 	%r1465, %r1, 3840;
	add.s32 	%r380, %r350, 3840;
	setp.ge.s32 	%p70, %r1465, %r336;
	setp.ge.s32 	%p71, %r380, %r349;
	mov.b32 	%r1424, -8388609;
	or.pred  	%p72, %p70, %p71;
	@%p72 bra 	$L__BB0_32;
	ld.global.u32 	%r1424, [%rd3+15360];
$L__BB0_32:
	or.b32  	%r1464, %r1, 4096;
	add.s32 	%r382, %r350, 4096;
	setp.ge.s32 	%p73, %r1464, %r336;
	setp.ge.s32 	%p74, %r382, %r349;
	mov.b32 	%r1425, -8388609;
	or.pred  	%p75, %p73, %p74;
	@%p75 bra 	$L__BB0_34;
	ld.global.u32 	%r1425, [%rd3+16384];
$L__BB0_34:
	add.s32 	%r1463, %r1, 4352;
	add.s32 	%r384, %r350, 4352;
	setp.ge.s32 	%p76, %r1463, %r336;
	setp.ge.s32 	%p77, %r384, %r349;
	mov.b32 	%r1426, -8388609;
	or.pred  	%p78, %p76, %p77;
	@%p78 bra 	$L__BB0_36;
	ld.global.u32 	%r1426, [%rd3+17408];
$L__BB0_36:
	add.s32 	%r1462, %r1, 4608;
	add.s32 	%r386, %r350, 4608;
	setp.ge.s32 	%p79, %r1462, %r336;
	setp.ge.s32 	%p80, %r386, %r349;
	mov.b32 	%r1427, -8388609;
	or.pred  	%p81, %p79, %p80;
	@%p81 bra 	$L__BB0_38;
	ld.global.u32 	%r1427, [%rd3+18432];
$L__BB0_38:
	add.s32 	%r1461, %r1, 4864;
	add.s32 	%r388, %r350, 4864;
	setp.ge.s32 	%p82, %r1461, %r336;
	setp.ge.s32 	%p83, %r388, %r349;
	mov.b32 	%r1428, -8388609;
	or.pred  	%p84, %p82, %p83;
	@%p84 bra 	$L__BB0_40;
	ld.global.u32 	%r1428, [%rd3+19456];
$L__BB0_40:
	or.b32  	%r1460, %r1, 5120;
	add.s32 	%r390, %r350, 5120;
	setp.ge.s32 	%p85, %r1460, %r336;
	setp.ge.s32 	%p86, %r390, %r349;
	mov.b32 	%r1429, -8388609;
	or.pred  	%p87, %p85, %p86;
	@%p87 bra 	$L__BB0_42;
	ld.global.u32 	%r1429, [%rd3+20480];
$L__BB0_42:
	add.s32 	%r1459, %r1, 5376;
	add.s32 	%r392, %r350, 5376;
	setp.ge.s32 	%p88, %r1459, %r336;
	setp.ge.s32 	%p89, %r392, %r349;
	mov.b32 	%r1430, -8388609;
	or.pred  	%p90, %p88, %p89;
	@%p90 bra 	$L__BB0_44;
	ld.global.u32 	%r1430, [%rd3+21504];
$L__BB0_44:
	add.s32 	%r1458, %r1, 5632;
	add.s32 	%r394, %r350, 5632;
	setp.ge.s32 	%p91, %r1458, %r336;
	setp.ge.s32 	%p92, %r394, %r349;
	mov.b32 	%r1431, -8388609;
	or.pred  	%p93, %p91, %p92;
	@%p93 bra 	$L__BB0_46;
	ld.global.u32 	%r1431, [%rd3+22528];
$L__BB0_46:
	add.s32 	%r1457, %r1, 5888;
	add.s32 	%r396, %r350, 5888;
	setp.ge.s32 	%p94, %r1457, %r336;
	setp.ge.s32 	%p95, %r396, %r349;
	mov.b32 	%r1432, -8388609;
	or.pred  	%p96, %p94, %p95;
	@%p96 bra 	$L__BB0_48;
	ld.global.u32 	%r1432, [%rd3+23552];
$L__BB0_48:
	setp.gt.s32 	%p97, %r1409, -1;
	selp.b32 	%r402, -2147483648, -1, %p97;
	xor.b32  	%r1456, %r402, %r1409;
	setp.gt.s32 	%p98, %r1410, -1;
	selp.b32 	%r403, -2147483648, -1, %p98;
	xor.b32  	%r1455, %r403, %r1410;
	setp.gt.s32 	%p99, %r1411, -1;
	selp.b32 	%r404, -2147483648, -1, %p99;
	xor.b32  	%r1454, %r404, %r1411;
	setp.gt.s32 	%p100, %r1412, -1;
	selp.b32 	%r405, -2147483648, -1, %p100;
	xor.b32  	%r1453, %r405, %r1412;
	setp.gt.s32 	%p101, %r1413, -1;
	selp.b32 	%r406, -2147483648, -1, %p101;
	xor.b32  	%r1452, %r406, %r1413;
	setp.gt.s32 	%p102, %r1414, -1;
	selp.b32 	%r407, -2147483648, -1, %p102;
	xor.b32  	%r1451, %r407, %r1414;
	setp.gt.s32 	%p103, %r1415, -1;
	selp.b32 	%r408, -2147483648, -1, %p103;
	xor.b32  	%r1450, %r408, %r1415;
	setp.gt.s32 	%p104, %r1416, -1;
	selp.b32 	%r409, -2147483648, -1, %p104;
	xor.b32  	%r1449, %r409, %r1416;
	setp.gt.s32 	%p105, %r1417, -1;
	selp.b32 	%r410, -2147483648, -1, %p105;
	xor.b32  	%r1448, %r410, %r1417;
	setp.gt.s32 	%p106, %r1418, -1;
	selp.b32 	%r411, -2147483648, -1, %p106;
	xor.b32  	%r1447, %r411, %r1418;
	setp.gt.s32 	%p107, %r1419, -1;
	selp.b32 	%r412, -2147483648, -1, %p107;
	xor.b32  	%r1446, %r412, %r1419;
	setp.gt.s32 	%p108, %r1420, -1;
	selp.b32 	%r413, -2147483648, -1, %p108;
	xor.b32  	%r1445, %r413, %r1420;
	setp.gt.s32 	%p109, %r1421, -1;
	selp.b32 	%r414, -2147483648, -1, %p109;
	xor.b32  	%r1444, %r414, %r1421;
	setp.gt.s32 	%p110, %r1422, -1;
	selp.b32 	%r415, -2147483648, -1, %p110;
	xor.b32  	%r1443, %r415, %r1422;
	setp.gt.s32 	%p111, %r1423, -1;
	selp.b32 	%r416, -2147483648, -1, %p111;
	xor.b32  	%r1442, %r416, %r1423;
	setp.gt.s32 	%p112, %r1424, -1;
	selp.b32 	%r417, -2147483648, -1, %p112;
	xor.b32  	%r1441, %r417, %r1424;
	setp.gt.s32 	%p113, %r1425, -1;
	selp.b32 	%r418, -2147483648, -1, %p113;
	xor.b32  	%r1440, %r418, %r1425;
	setp.gt.s32 	%p114, %r1426, -1;
	selp.b32 	%r419, -2147483648, -1, %p114;
	xor.b32  	%r1439, %r419, %r1426;
	setp.gt.s32 	%p115, %r1427, -1;
	selp.b32 	%r420, -2147483648, -1, %p115;
	xor.b32  	%r1438, %r420, %r1427;
	setp.gt.s32 	%p116, %r1428, -1;
	selp.b32 	%r421, -2147483648, -1, %p116;
	xor.b32  	%r1437, %r421, %r1428;
	setp.gt.s32 	%p117, %r1429, -1;
	selp.b32 	%r422, -2147483648, -1, %p117;
	xor.b32  	%r1436, %r422, %r1429;
	setp.gt.s32 	%p118, %r1430, -1;
	selp.b32 	%r423, -2147483648, -1, %p118;
	xor.b32  	%r1435, %r423, %r1430;
	setp.gt.s32 	%p119, %r1431, -1;
	selp.b32 	%r424, -2147483648, -1, %p119;
	xor.b32  	%r1434, %r424, %r1431;
	setp.gt.s32 	%p120, %r1432, -1;
	selp.b32 	%r425, -2147483648, -1, %p120;
	xor.b32  	%r1433, %r425, %r1432;
	mul.lo.s32 	%r102, %r1, 24;
	mov.b32 	%r1482, 0;
	mov.b32 	%r399, 4;
	// begin inline asm
	bmsk.clamp.b32 %r397, %r1482, %r399;
	// end inline asm
	mov.u32 	%r1480, %r1;
$L__BB0_49:
	shl.b32 	%r529, %r102, 2;
	mov.u32 	%r530, _ZZ14batchNMSKernelILj256ELj24EEviiiiPKfS1_fiPfS2_E12temp_storage;
	add.s32 	%r531, %r530, %r529;
	mad.lo.s32 	%r532, %r1, -92, %r531;
	mov.b32 	%r526, 0;
	st.shared.u32 	[%r532], %r526;
	st.shared.u32 	[%r532+1024], %r526;
	st.shared.u32 	[%r532+2048], %r526;
	st.shared.u32 	[%r532+3072], %r526;
	st.shared.u32 	[%r532+4096], %r526;
	st.shared.u32 	[%r532+5120], %r526;
	st.shared.u32 	[%r532+6144], %r526;
	st.shared.u32 	[%r532+7168], %r526;
	st.shared.u32 	[%r532+8192], %r526;
	setp.eq.s32 	%p121, %r1456, 2147483647;
	selp.b32 	%r427, -2147483648, %r1456, %p121;
	// begin inline asm
	shr.b32 %r426, %r427, %r1482;
	// end inline asm
	and.b32  	%r533, %r397, %r426;
	shl.b32 	%r534, %r533, 10;
	not.b32 	%r535, %r534;
	and.b32  	%r536, %r535, 7168;
	add.s32 	%r537, %r532, %r536;
	shr.u32 	%r538, %r533, 2;
	and.b32  	%r539, %r538, 1073741822;
	sub.s32 	%r154, %r537, %r539;
	ld.shared.u16 	%rs1, [%r154+2];
	add.s16 	%rs25, %rs1, 1;
	st.shared.u16 	[%r154+2], %rs25;
	setp.eq.s32 	%p122, %r1455, 2147483647;
	selp.b32 	%r430, -2147483648, %r1455, %p122;
	// begin inline asm
	shr.b32 %r429, %r430, %r1482;
	// end inline asm
	and.b32  	%r540, %r397, %r429;
	shl.b32 	%r541, %r540, 10;
	not.b32 	%r542, %r541;
	and.b32  	%r543, %r542, 7168;
	add.s32 	%r544, %r532, %r543;
	shr.u32 	%r545, %r540, 2;
	and.b32  	%r546, %r545, 1073741822;
	sub.s32 	%r155, %r544, %r546;
	ld.shared.u16 	%rs2, [%r155+2];
	add.s16 	%rs26, %rs2, 1;
	st.shared.u16 	[%r155+2], %rs26;
	setp.eq.s32 	%p123, %r1454, 2147483647;
	selp.b32 	%r433, -2147483648, %r1454, %p123;
	// begin inline asm
	shr.b32 %r432, %r433, %r1482;
	// end inline asm
	and.b32  	%r547, %r397, %r432;
	shl.b32 	%r548, %r547, 10;
	not.b32 	%r549, %r548;
	and.b32  	%r550, %r549, 7168;
	add.s32 	%r551, %r532, %r550;
	shr.u32 	%r552, %r547, 2;
	and.b32  	%r553, %r552, 1073741822;
	sub.s32 	%r156, %r551, %r553;
	ld.shared.u16 	%rs3, [%r156+2];
	add.s16 	%rs27, %rs3, 1;
	st.shared.u16 	[%r156+2], %rs27;
	setp.eq.s32 	%p124, %r1453, 2147483647;
	selp.b32 	%r436, -2147483648, %r1453, %p124;
	// begin inline asm
	shr.b32 %r435, %r436, %r1482;
	// end inline asm
	and.b32  	%r554, %r397, %r435;
	shl.b32 	%r555, %r554, 10;
	not.b32 	%r556, %r555;
	and.b32  	%r557, %r556, 7168;
	add.s32 	%r558, %r532, %r557;
	shr.u32 	%r559, %r554, 2;
	and.b32  	%r560, %r559, 1073741822;
	sub.s32 	%r157, %r558, %r560;
	ld.shared.u16 	%rs4, [%r157+2];
	add.s16 	%rs28, %rs4, 1;
	st.shared.u16 	[%r157+2], %rs28;
	setp.eq.s32 	%p125, %r1452, 2147483647;
	selp.b32 	%r439, -2147483648, %r1452, %p125;
	// begin inline asm
	shr.b32 %r438, %r439, %r1482;
	// end inline asm
	and.b32  	%r561, %r397, %r438;
	shl.b32 	%r562, %r561, 10;
	not.b32 	%r563, %r562;
	and.b32  	%r564, %r563, 7168;
	add.s32 	%r565, %r532, %r564;
	shr.u32 	%r566, %r561, 2;
	and.b32  	%r567, %r566, 1073741822;
	sub.s32 	%r158, %r565, %r567;
	ld.shared.u16 	%rs5, [%r158+2];
	add.s16 	%rs29, %rs5, 1;
	st.shared.u16 	[%r158+2], %rs29;
	setp.eq.s32 	%p126, %r1451, 2147483647;
	selp.b32 	%r442, -2147483648, %r1451, %p126;
	// begin inline asm
	shr.b32 %r441, %r442, %r1482;
	// end inline asm
	and.b32  	%r568, %r397, %r441;
	shl.b32 	%r569, %r568, 10;
	not.b32 	%r570, %r569;
	and.b32  	%r571, %r570, 7168;
	add.s32 	%r572, %r532, %r571;
	shr.u32 	%r573, %r568, 2;
	and.b32  	%r574, %r573, 1073741822;
	sub.s32 	%r159, %r572, %r574;
	ld.shared.u16 	%rs6, [%r159+2];
	add.s16 	%rs30, %rs6, 1;
	st.shared.u16 	[%r159+2], %rs30;
	setp.eq.s32 	%p127, %r1450, 2147483647;
	selp.b32 	%r445, -2147483648, %r1450, %p127;
	// begin inline asm
	shr.b32 %r444, %r445, %r1482;
	// end inline asm
	and.b32  	%r575, %r397, %r444;
	shl.b32 	%r576, %r575, 10;
	not.b32 	%r577, %r576;
	and.b32  	%r578, %r577, 7168;
	add.s32 	%r579, %r532, %r578;
	shr.u32 	%r580, %r575, 2;
	and.b32  	%r581, %r580, 1073741822;
	sub.s32 	%r160, %r579, %r581;
	ld.shared.u16 	%rs7, [%r160+2];
	add.s16 	%rs31, %rs7, 1;
	st.shared.u16 	[%r160+2], %rs31;
	setp.eq.s32 	%p128, %r1449, 2147483647;
	selp.b32 	%r448, -2147483648, %r1449, %p128;
	// begin inline asm
	shr.b32 %r447, %r448, %r1482;
	// end inline asm
	and.b32  	%r582, %r397, %r447;
	shl.b32 	%r583, %r582, 10;
	not.b32 	%r584, %r583;
	and.b32  	%r585, %r584, 7168;
	add.s32 	%r586, %r532, %r585;
	shr.u32 	%r587, %r582, 2;
	and.b32  	%r588, %r587, 1073741822;
	sub.s32 	%r161, %r586, %r588;
	ld.shared.u16 	%rs8, [%r161+2];
	add.s16 	%rs32, %rs8, 1;
	st.shared.u16 	[%r161+2], %rs32;
	setp.eq.s32 	%p129, %r1448, 2147483647;
	selp.b32 	%r451, -2147483648, %r1448, %p129;
	// begin inline asm
	shr.b32 %r450, %r451, %r1482;
	// end inline asm
	and.b32  	%r589, %r397, %r450;
	shl.b32 	%r590, %r589, 10;
	not.b32 	%r591, %r590;
	and.b32  	%r592, %r591, 7168;
	add.s32 	%r593, %r532, %r592;
	shr.u32 	%r594, %r589, 2;
	and.b32  	%r595, %r594, 1073741822;
	sub.s32 	%r162, %r593, %r595;
	ld.shared.u16 	%rs9, [%r162+2];
	add.s16 	%rs33, %rs9, 1;
	st.shared.u16 	[%r162+2], %rs33;
	setp.eq.s32 	%p130, %r1447, 2147483647;
	selp.b32 	%r454, -2147483648, %r1447, %p130;
	// begin inline asm
	shr.b32 %r453, %r454, %r1482;
	// end inline asm
	and.b32  	%r596, %r397, %r453;
	shl.b32 	%r597, %r596, 10;
	not.b32 	%r598, %r597;
	and.b32  	%r599, %r598, 7168;
	add.s32 	%r600, %r532, %r599;
	shr.u32 	%r601, %r596, 2;
	and.b32  	%r602, %r601, 1073741822;
	sub.s32 	%r163, %r600, %r602;
	ld.shared.u16 	%rs10, [%r163+2];
	add.s16 	%rs34, %rs10, 1;
	st.shared.u16 	[%r163+2], %rs34;
	setp.eq.s32 	%p131, %r1446, 2147483647;
	selp.b32 	%r457, -2147483648, %r1446, %p131;
	// begin inline asm
	shr.b32 %r456, %r457, %r1482;
	// end inline asm
	and.b32  	%r603, %r397, %r456;
	shl.b32 	%r604, %r603, 10;
	not.b32 	%r605, %r604;
	and.b32  	%r606, %r605, 7168;
	add.s32 	%r607, %r532, %r606;
	shr.u32 	%r608, %r603, 2;
	and.b32  	%r609, %r608, 1073741822;
	sub.s32 	%r164, %r607, %r609;
	ld.shared.u16 	%rs11, [%r164+2];
	add.s16 	%rs35, %rs11, 1;
	st.shared.u16 	[%r164+2], %rs35;
	setp.eq.s32 	%p132, %r1445, 2147483647;
	selp.b32 	%r460, -2147483648, %r1445, %p132;
	// begin inline asm
	shr.b32 %r459, %r460, %r1482;
	// end inline asm
	and.b32  	%r610, %r397, %r459;
	shl.b32 	%r611, %r610, 10;
	not.b32 	%r612, %r611;
	and.b32  	%r613, %r612, 7168;
	add.s32 	%r614, %r532, %r613;
	shr.u32 	%r615, %r610, 2;
	and.b32  	%r616, %r615, 1073741822;
	sub.s32 	%r165, %r614, %r616;
	ld.shared.u16 	%rs12, [%r165+2];
	add.s16 	%rs36, %rs12, 1;
	st.shared.u16 	[%r165+2], %rs36;
	setp.eq.s32 	%p133, %r1444, 2147483647;
	selp.b32 	%r463, -2147483648, %r1444, %p133;
	// begin inline asm
	shr.b32 %r462, %r463, %r1482;
	// end inline asm
	and.b32  	%r617, %r397, %r462;
	shl.b32 	%r618, %r617, 10;
	not.b32 	%r619, %r618;
	and.b32  	%r620, %r619, 7168;
	add.s32 	%r621, %r532, %r620;
	shr.u32 	%r622, %r617, 2;
	and.b32  	%r623, %r622, 1073741822;
	sub.s32 	%r166, %r621, %r623;
	ld.shared.u16 	%rs13, [%r166+2];
	add.s16 	%rs37, %rs13, 1;
	st.shared.u16 	[%r166+2], %rs37;
	setp.eq.s32 	%p134, %r1443, 2147483647;
	selp.b32 	%r466, -2147483648, %r1443, %p134;
	// begin inline asm
	shr.b32 %r465, %r466, %r1482;
	// end inline asm
	and.b32  	%r624, %r397, %r465;
	shl.b32 	%r625, %r624, 10;
	not.b32 	%r626, %r625;
	and.b32  	%r627, %r626, 7168;
	add.s32 	%r628, %r532, %r627;
	shr.u32 	%r629, %r624, 2;
	and.b32  	%r630, %r629, 1073741822;
	sub.s32 	%r167, %r628, %r630;
	ld.shared.u16 	%rs14, [%r167+2];
	add.s16 	%rs38, %rs14, 1;
	st.shared.u16 	[%r167+2], %rs38;
	setp.eq.s32 	%p135, %r1442, 2147483647;
	selp.b32 	%r469, -2147483648, %r1442, %p135;
	// begin inline asm
	shr.b32 %r468, %r469, %r1482;
	// end inline asm
	and.b32  	%r631, %r397, %r468;
	shl.b32 	%r632, %r631, 10;
	not.b32 	%r633, %r632;
	and.b32  	%r634, %r633, 7168;
	add.s32 	%r635, %r532, %r634;
	shr.u32 	%r636, %r631, 2;
	and.b32  	%r637, %r636, 1073741822;
	sub.s32 	%r168, %r635, %r637;
	ld.shared.u16 	%rs15, [%r168+2];
	add.s16 	%rs39, %rs15, 1;
	st.shared.u16 	[%r168+2], %rs39;
	setp.eq.s32 	%p136, %r1441, 2147483647;
	selp.b32 	%r472, -2147483648, %r1441, %p136;
	// begin inline asm
	shr.b32 %r471, %r472, %r1482;
	// end inline asm
	and.b32  	%r638, %r397, %r471;
	shl.b32 	%r639, %r638, 10;
	not.b32 	%r640, %r639;
	and.b32  	%r641, %r640, 7168;
	add.s32 	%r642, %r532, %r641;
	shr.u32 	%r643, %r638, 2;
	and.b32  	%r644, %r643, 1073741822;
	sub.s32 	%r169, %r642, %r644;
	ld.shared.u16 	%rs16, [%r169+2];
	add.s16 	%rs40, %rs16, 1;
	st.shared.u16 	[%r169+2], %rs40;
	setp.eq.s32 	%p137, %r1440, 2147483647;
	selp.b32 	%r475, -2147483648, %r1440, %p137;
	// begin inline asm
	shr.b32 %r474, %r475, %r1482;
	// end inline asm
	and.b32  	%r645, %r397, %r474;
	shl.b32 	%r646, %r645, 10;
	not.b32 	%r647, %r646;
	and.b32  	%r648, %r647, 7168;
	add.s32 	%r649, %r532, %r648;
	shr.u32 	%r650, %r645, 2;
	and.b32  	%r651, %r650, 1073741822;
	sub.s32 	%r170, %r649, %r651;
	ld.shared.u16 	%rs17, [%r170+2];
	add.s16 	%rs41, %rs17, 1;
	st.shared.u16 	[%r170+2], %rs41;
	setp.eq.s32 	%p138, %r1439, 2147483647;
	selp.b32 	%r478, -2147483648, %r1439, %p138;
	// begin inline asm
	shr.b32 %r477, %r478, %r1482;
	// end inline asm
	and.b32  	%r652, %r397, %r477;
	shl.b32 	%r653, %r652, 10;
	not.b32 	%r654, %r653;
	and.b32  	%r655, %r654, 7168;
	add.s32 	%r656, %r532, %r655;
	shr.u32 	%r657, %r652, 2;
	and.b32  	%r658, %r657, 1073741822;
	sub.s32 	%r171, %r656, %r658;
	ld.shared.u16 	%rs18, [%r171+2];
	add.s16 	%rs42, %rs18, 1;
	st.shared.u16 	[%r171+2], %rs42;
	setp.eq.s32 	%p139, %r1438, 2147483647;
	selp.b32 	%r481, -2147483648, %r1438, %p139;
	// begin inline asm
	shr.b32 %r480, %r481, %r1482;
	// end inline asm
	and.b32  	%r659, %r397, %r480;
	shl.b32 	%r660, %r659, 10;
	not.b32 	%r661, %r660;
	and.b32  	%r662, %r661, 7168;
	add.s32 	%r663, %r532, %r662;
	shr.u32 	%r664, %r659, 2;
	and.b32  	%r665, %r664, 1073741822;
	sub.s32 	%r172, %r663, %r665;
	ld.shared.u16 	%rs19, [%r172+2];
	add.s16 	%rs43, %rs19, 1;
	st.shared.u16 	[%r172+2], %rs43;
	setp.eq.s32 	%p140, %r1437, 2147483647;
	selp.b32 	%r484, -2147483648, %r1437, %p140;
	// begin inline asm
	shr.b32 %r483, %r484, %r1482;
	// end inline asm
	and.b32  	%r666, %r397, %r483;
	shl.b32 	%r667, %r666, 10;
	not.b32 	%r668, %r667;
	and.b32  	%r669, %r668, 7168;
	add.s32 	%r670, %r532, %r669;
	shr.u32 	%r671, %r666, 2;
	and.b32  	%r672, %r671, 1073741822;
	sub.s32 	%r173, %r670, %r672;
	ld.shared.u16 	%rs20, [%r173+2];
	add.s16 	%rs44, %rs20, 1;
	st.shared.u16 	[%r173+2], %rs44;
	setp.eq.s32 	%p141, %r1436, 2147483647;
	selp.b32 	%r487, -2147483648, %r1436, %p141;
	// begin inline asm
	shr.b32 %r486, %r487, %r1482;
	// end inline asm
	and.b32  	%r673, %r397, %r486;
	shl.b32 	%r674, %r673, 10;
	not.b32 	%r675, %r674;
	and.b32  	%r676, %r675, 7168;
	add.s32 	%r677, %r532, %r676;
	shr.u32 	%r678, %r673, 2;
	and.b32  	%r679, %r678, 1073741822;
	sub.s32 	%r174, %r677, %r679;
	ld.shared.u16 	%rs21, [%r174+2];
	add.s16 	%rs45, %rs21, 1;
	st.shared.u16 	[%r174+2], %rs45;
	setp.eq.s32 	%p142, %r1435, 2147483647;
	selp.b32 	%r490, -2147483648, %r1435, %p142;
	// begin inline asm
	shr.b32 %r489, %r490, %r1482;
	// end inline asm
	and.b32  	%r680, %r397, %r489;
	shl.b32 	%r681, %r680, 10;
	not.b32 	%r682, %r681;
	and.b32  	%r683, %r682, 7168;
	add.s32 	%r684, %r532, %r683;
	shr.u32 	%r685, %r680, 2;
	and.b32  	%r686, %r685, 1073741822;
	sub.s32 	%r175, %r684, %r686;
	ld.shared.u16 	%rs22, [%r175+2];
	add.s16 	%rs46, %rs22, 1;
	st.shared.u16 	[%r175+2], %rs46;
	setp.eq.s32 	%p143, %r1434, 2147483647;
	selp.b32 	%r493, -2147483648, %r1434, %p143;
	// begin inline asm
	shr.b32 %r492, %r493, %r1482;
	// end inline asm
	and.b32  	%r687, %r397, %r492;
	shl.b32 	%r688, %r687, 10;
	not.b32 	%r689, %r688;
	and.b32  	%r690, %r689, 7168;
	add.s32 	%r691, %r532, %r690;
	shr.u32 	%r692, %r687, 2;
	and.b32  	%r693, %r692, 1073741822;
	sub.s32 	%r176, %r691, %r693;
	ld.shared.u16 	%rs23, [%r176+2];
	add.s16 	%rs47, %rs23, 1;
	st.shared.u16 	[%r176+2], %rs47;
	setp.eq.s32 	%p144, %r1433, 2147483647;
	selp.b32 	%r496, -2147483648, %r1433, %p144;
	// begin inline asm
	shr.b32 %r495, %r496, %r1482;
	// end inline asm
	and.b32  	%r694, %r397, %r495;
	shl.b32 	%r695, %r694, 10;
	not.b32 	%r696, %r695;
	and.b32  	%r697, %r696, 7168;
	add.s32 	%r698, %r532, %r697;
	shr.u32 	%r699, %r694, 2;
	and.b32  	%r700, %r699, 1073741822;
	sub.s32 	%r177, %r698, %r700;
	ld.shared.u16 	%rs24, [%r177+2];
	add.s16 	%rs48, %rs24, 1;
	st.shared.u16 	[%r177+2], %rs48;
	bar.sync 	0;
	shl.b32 	%r701, %r1, 5;
	add.s32 	%r702, %r532, %r701;
	ld.shared.u32 	%r178, [%r702];
	ld.shared.u32 	%r703, [%r702+4];
	ld.shared.u32 	%r704, [%r702+8];
	ld.shared.u32 	%r705, [%r702+12];
	ld.shared.u32 	%r706, [%r702+16];
	ld.shared.u32 	%r707, [%r702+20];
	ld.shared.u32 	%r708, [%r702+24];
	ld.shared.u32 	%r709, [%r702+28];
	ld.shared.u32 	%r710, [%r702+32];
	add.s32 	%r179, %r703, %r178;
	add.s32 	%r180, %r704, %r179;
	add.s32 	%r181, %r705, %r180;
	add.s32 	%r182, %r706, %r181;
	add.s32 	%r183, %r707, %r182;
	add.s32 	%r184, %r708, %r183;
	add.s32 	%r185, %r709, %r184;
	add.s32 	%r503, %r710, %r185;
	// begin inline asm
	mov.u32 %r498, %laneid;
	// end inline asm
	mov.b32 	%r501, 1;
	mov.b32 	%r528, -1;
	// begin inline asm
	{  .reg .u32 r0;  .reg .pred p;  shfl.sync.up.b32 r0|p, %r503, %r501, %r526, %r528;  @p add.u32 r0, r0, %r503;  mov.u32 %r499, r0;}
	// end inline asm
	mov.b32 	%r507, 2;
	// begin inline asm
	{  .reg .u32 r0;  .reg .pred p;  shfl.sync.up.b32 r0|p, %r499, %r507, %r526, %r528;  @p add.u32 r0, r0, %r499;  mov.u32 %r505, r0;}
	// end inline asm
	mov.b32 	%r513, 4;
	// begin inline asm
	{  .reg .u32 r0;  .reg .pred p;  shfl.sync.up.b32 r0|p, %r505, %r513, %r526, %r528;  @p add.u32 r0, r0, %r505;  mov.u32 %r511, r0;}
	// end inline asm
	mov.b32 	%r519, 8;
	// begin inline asm
	{  .reg .u32 r0;  .reg .pred p;  shfl.sync.up.b32 r0|p, %r511, %r519, %r526, %r528;  @p add.u32 r0, r0, %r511;  mov.u32 %r517, r0;}
	// end inline asm
	mov.b32 	%r525, 16;
	// begin inline asm
	{  .reg .u32 r0;  .reg .pred p;  shfl.sync.up.b32 r0|p, %r517, %r525, %r526, %r528;  @p add.u32 r0, r0, %r517;  mov.u32 %r523, r0;}
	// end inline asm
	setp.ne.s32 	%p145, %r498, 31;
	@%p145 bra 	$L__BB0_51;
	shr.u32 	%r711, %r1, 3;
	and.b32  	%r712, %r711, 124;
	mov.u32 	%r713, _ZZ14batchNMSKernelILj256ELj24EEviiiiPKfS1_fiPfS2_E12temp_storage;
	add.s32 	%r714, %r713, %r712;
	st.shared.u32 	[%r714+9216], %r523;
$L__BB0_51:
	sub.s32 	%r715, %r523, %r503;
	setp.gt.u32 	%p146, %r1, 31;
	shr.u32 	%r716, %r1, 5;
	setp.eq.s32 	%p147, %r716, 7;
	setp.eq.s32 	%p148, %r716, 6;
	setp.eq.s32 	%p149, %r716, 5;
	setp.eq.s32 	%p150, %r716, 4;
	setp.eq.s32 	%p151, %r716, 3;
	setp.eq.s32 	%p152, %r716, 2;
	setp.eq.s32 	%p153, %r716, 1;
	bar.sync 	0;
	ld.shared.v4.u32 	{%r717, %r718, %r719, %r720}, [_ZZ14batchNMSKernelILj256ELj24EEviiiiPKfS1_fiPfS2_E12temp_storage+9216];
	selp.b32 	%r721, %r717, %r1481, %p153;
	add.s32 	%r722, %r718, %r717;
	selp.b32 	%r723, %r722, %r721, %p152;
	add.s32 	%r724, %r722, %r719;
	selp.b32 	%r725, %r724, %r723, %p151;
	add.s32 	%r726, %r724, %r720;
	selp.b32 	%r727, %r726, %r725, %p150;
	ld.shared.v4.u32 	{%r728, %r729, %r730, %r731}, [_ZZ14batchNMSKernelILj256ELj24EEviiiiPKfS1_fiPfS2_E12temp_storage+9232];
	add.s32 	%r732, %r726, %r728;
	selp.b32 	%r733, %r732, %r727, %p149;
	add.s32 	%r734, %r732, %r729;
	selp.b32 	%r735, %r734, %r733, %p148;
	add.s32 	%r736, %r734, %r730;
	selp.b32 	%r1481, %r736, %r735, %p147;
	add.s32 	%r190, %r736, %r731;
	setp.ne.s32 	%p154, %r498, 0;
	selp.b32 	%r737, %r715, 0, %p154;
	add.s32 	%r738, %r1481, %r737;
	or.pred  	%p155, %p146, %p154;
	selp.b32 	%r1483, %r738, %r715, %p146;
	@%p155 bra 	$L__BB0_53;
	shl.b32 	%r1483, %r190, 16;
	st.shared.u32 	[_ZZ14batchNMSKernelILj256ELj24EEviiiiPKfS1_fiPfS2_E12temp_storage+9256], %r1483;
$L__BB0_53:
	setp.eq.s32 	%p156, %r1, 0;
	bar.sync 	0;
	mov.u32 	%r739, _ZZ14batchNMSKernelILj256ELj24EEviiiiPKfS1_fiPfS2_E12temp_storage;
	ld.shared.u32 	%r740, [_ZZ14batchNMSKernelILj256ELj24EEviiiiPKfS1_fiPfS2_E12temp_storage+9256];
	selp.b32 	%r741, 0, %r740, %p156;
	add.s32 	%r742, %r1483, %r741;
	add.s32 	%r743, %r178, %r742;
	add.s32 	%r744, %r179, %r742;
	add.s32 	%r745, %r180, %r742;
	add.s32 	%r746, %r181, %r742;
	add.s32 	%r747, %r182, %r742;
	add.s32 	%r748, %r183, %r742;
	add.s32 	%r749, %r184, %r742;
	add.s32 	%r750, %r185, %r742;
	shl.b32 	%r751, %r102, 2;
	add.s32 	%r752, %r739, %r751;
	mad.lo.s32 	%r753, %r1, -92, %r752;
	shl.b32 	%r754, %r1, 5;
	add.s32 	%r755, %r753, %r754;
	st.shared.u32 	[%r755], %r742;
	st.shared.u32 	[%r755+4], %r743;
	st.shared.u32 	[%r755+8], %r744;
	st.shared.u32 	[%r755+12], %r745;
	st.shared.u32 	[%r755+16], %r746;
	st.shared.u32 	[%r755+20], %r747;
	st.shared.u32 	[%r755+24], %r748;
	st.shared.u32 	[%r755+28], %r749;
	st.shared.u32 	[%r755+32], %r750;
	bar.sync 	0;
	cvt.u32.u16 	%r756, %rs1;
	ld.shared.u16 	%r757, [%r154+2];
	add.s32 	%r758, %r757, %r756;
	cvt.u32.u16 	%r759, %rs2;
	ld.shared.u16 	%r760, [%r155+2];
	add.s32 	%r761, %r760, %r759;
	cvt.u32.u16 	%r762, %rs3;
	ld.shared.u16 	%r763, [%r156+2];
	add.s32 	%r764, %r763, %r762;
	cvt.u32.u16 	%r765, %rs4;
	ld.shared.u16 	%r766, [%r157+2];
	add.s32 	%r767, %r766, %r765;
	cvt.u32.u16 	%r768, %rs5;
	ld.shared.u16 	%r769, [%r158+2];
	add.s32 	%r770, %r769, %r768;
	cvt.u32.u16 	%r771, %rs6;
	ld.shared.u16 	%r772, [%r159+2];
	add.s32 	%r773, %r772, %r771;
	cvt.u32.u16 	%r774, %rs7;
	ld.shared.u16 	%r775, [%r160+2];
	add.s32 	%r776, %r775, %r774;
	cvt.u32.u16 	%r777, %rs8;
	ld.shared.u16 	%r778, [%r161+2];
	add.s32 	%r779, %r778, %r777;
	cvt.u32.u16 	%r780, %rs9;
	ld.shared.u16 	%r781, [%r162+2];
	add.s32 	%r782, %r781, %r780;
	cvt.u32.u16 	%r783, %rs10;
	ld.shared.u16 	%r784, [%r163+2];
	add.s32 	%r785, %r784, %r783;
	cvt.u32.u16 	%r786, %rs11;
	ld.shared.u16 	%r787, [%r164+2];
	add.s32 	%r788, %r787, %r786;
	cvt.u32.u16 	%r789, %rs12;
	ld.shared.u16 	%r790, [%r165+2];
	add.s32 	%r791, %r790, %r789;
	cvt.u32.u16 	%r792, %rs13;
	ld.shared.u16 	%r793, [%r166+2];
	add.s32 	%r794, %r793, %r792;
	cvt.u32.u16 	%r795, %rs14;
	ld.shared.u16 	%r796, [%r167+2];
	add.s32 	%r797, %r796, %r795;
	cvt.u32.u16 	%r798, %rs15;
	ld.shared.u16 	%r799, [%r168+2];
	add.s32 	%r800, %r799, %r798;
	cvt.u32.u16 	%r801, %rs16;
	ld.shared.u16 	%r802, [%r169+2];
	add.s32 	%r803, %r802, %r801;
	cvt.u32.u16 	%r804, %rs17;
	ld.shared.u16 	%r805, [%r170+2];
	add.s32 	%r806, %r805, %r804;
	cvt.u32.u16 	%r807, %rs18;
	ld.shared.u16 	%r808, [%r171+2];
	add.s32 	%r809, %r808, %r807;
	cvt.u32.u16 	%r810, %rs19;
	ld.shared.u16 	%r811, [%r172+2];
	add.s32 	%r812, %r811, %r810;
	cvt.u32.u16 	%r813, %rs20;
	ld.shared.u16 	%r814, [%r173+2];
	add.s32 	%r815, %r814, %r813;
	cvt.u32.u16 	%r816, %rs21;
	ld.shared.u16 	%r817, [%r174+2];
	add.s32 	%r818, %r817, %r816;
	cvt.u32.u16 	%r819, %rs22;
	ld.shared.u16 	%r820, [%r175+2];
	add.s32 	%r821, %r820, %r819;
	cvt.u32.u16 	%r822, %rs23;
	ld.shared.u16 	%r823, [%r176+2];
	add.s32 	%r824, %r823, %r822;
	cvt.u32.u16 	%r825, %rs24;
	ld.shared.u16 	%r826, [%r177+2];
	add.s32 	%r827, %r826, %r825;
	bar.sync 	0;
	shl.b32 	%r828, %r758, 2;
	add.s32 	%r829, %r739, %r828;
	st.shared.u32 	[%r829], %r1456;
	shl.b32 	%r830, %r761, 2;
	add.s32 	%r831, %r739, %r830;
	st.shared.u32 	[%r831], %r1455;
	shl.b32 	%r832, %r764, 2;
	add.s32 	%r833, %r739, %r832;
	st.shared.u32 	[%r833], %r1454;
	shl.b32 	%r834, %r767, 2;
	add.s32 	%r835, %r739, %r834;
	st.shared.u32 	[%r835], %r1453;
	shl.b32 	%r836, %r770, 2;
	add.s32 	%r837, %r739, %r836;
	st.shared.u32 	[%r837], %r1452;
	shl.b32 	%r838, %r773, 2;
	add.s32 	%r839, %r739, %r838;
	st.shared.u32 	[%r839], %r1451;
	shl.b32 	%r840, %r776, 2;
	add.s32 	%r841, %r739, %r840;
	st.shared.u32 	[%r841], %r1450;
	shl.b32 	%r842, %r779, 2;
	add.s32 	%r843, %r739, %r842;
	st.shared.u32 	[%r843], %r1449;
	shl.b32 	%r844, %r782, 2;
	add.s32 	%r845, %r739, %r844;
	st.shared.u32 	[%r845], %r1448;
	shl.b32 	%r846, %r785, 2;
	add.s32 	%r847, %r739, %r846;
	st.shared.u32 	[%r847], %r1447;
	shl.b32 	%r848, %r788, 2;
	add.s32 	%r849, %r739, %r848;
	st.shared.u32 	[%r849], %r1446;
	shl.b32 	%r850, %r791, 2;
	add.s32 	%r851, %r739, %r850;
	st.shared.u32 	[%r851], %r1445;
	shl.b32 	%r852, %r794, 2;
	add.s32 	%r853, %r739, %r852;
	st.shared.u32 	[%r853], %r1444;
	shl.b32 	%r854, %r797, 2;
	add.s32 	%r855, %r739, %r854;
	st.shared.u32 	[%r855], %r1443;
	shl.b32 	%r856, %r800, 2;
	add.s32 	%r857, %r739, %r856;
	st.shared.u32 	[%r857], %r1442;
	shl.b32 	%r858, %r803, 2;
	add.s32 	%r859, %r739, %r858;
	st.shared.u32 	[%r859], %r1441;
	shl.b32 	%r860, %r806, 2;
	add.s32 	%r861, %r739, %r860;
	st.shared.u32 	[%r861], %r1440;
	shl.b32 	%r862, %r809, 2;
	add.s32 	%r863, %r739, %r862;
	st.shared.u32 	[%r863], %r1439;
	shl.b32 	%r864, %r812, 2;
	add.s32 	%r865, %r739, %r864;
	st.shared.u32 	[%r865], %r1438;
	shl.b32 	%r866, %r815, 2;
	add.s32 	%r867, %r739, %r866;
	st.shared.u32 	[%r867], %r1437;
	shl.b32 	%r868, %r818, 2;
	add.s32 	%r869, %r739, %r868;
	st.shared.u32 	[%r869], %r1436;
	shl.b32 	%r870, %r821, 2;
	add.s32 	%r871, %r739, %r870;
	st.shared.u32 	[%r871], %r1435;
	shl.b32 	%r872, %r824, 2;
	add.s32 	%r873, %r739, %r872;
	st.shared.u32 	[%r873], %r1434;
	shl.b32 	%r874, %r827, 2;
	add.s32 	%r875, %r739, %r874;
	st.shared.u32 	[%r875], %r1433;
	bar.sync 	0;
	ld.shared.v4.f32 	{%f26, %f27, %f28, %f29}, [%r752];
	mov.b32 	%r1456, %f26;
	mov.b32 	%r1455, %f27;
	mov.b32 	%r1454, %f28;
	mov.b32 	%r1453, %f29;
	mad.lo.s32 	%r876, %r1, 60, %r755;
	ld.shared.v4.f32 	{%f30, %f31, %f32, %f33}, [%r876+16];
	mov.b32 	%r1452, %f30;
	mov.b32 	%r1451, %f31;
	mov.b32 	%r1450, %f32;
	mov.b32 	%r1449, %f33;
	ld.shared.v4.f32 	{%f34, %f35, %f36, %f37}, [%r876+32];
	mov.b32 	%r1448, %f34;
	mov.b32 	%r1447, %f35;
	mov.b32 	%r1446, %f36;
	mov.b32 	%r1445, %f37;
	ld.shared.v4.f32 	{%f38, %f39, %f40, %f41}, [%r876+48];
	mov.b32 	%r1444, %f38;
	mov.b32 	%r1443, %f39;
	mov.b32 	%r1442, %f40;
	mov.b32 	%r1441, %f41;
	ld.shared.v4.f32 	{%f42, %f43, %f44, %f45}, [%r876+64];
	mov.b32 	%r1440, %f42;
	mov.b32 	%r1439, %f43;
	mov.b32 	%r1438, %f44;
	mov.b32 	%r1437, %f45;
	ld.shared.v4.f32 	{%f46, %f47, %f48, %f49}, [%r876+80];
	mov.b32 	%r1436, %f46;
	mov.b32 	%r1435, %f47;
	mov.b32 	%r1434, %f48;
	mov.b32 	%r1433, %f49;
	bar.sync 	0;
	st.shared.u32 	[%r829], %r1480;
	st.shared.u32 	[%r831], %r1479;
	st.shared.u32 	[%r833], %r1478;
	st.shared.u32 	[%r835], %r1477;
	st.shared.u32 	[%r837], %r1476;
	st.shared.u32 	[%r839], %r1475;
	st.shared.u32 	[%r841], %r1474;
	st.shared.u32 	[%r843], %r1473;
	st.shared.u32 	[%r845], %r1472;
	st.shared.u32 	[%r847], %r1471;
	st.shared.u32 	[%r849], %r1470;
	st.shared.u32 	[%r851], %r1469;
	st.shared.u32 	[%r853], %r1468;
	st.shared.u32 	[%r855], %r1467;
	st.shared.u32 	[%r857], %r1466;
	st.shared.u32 	[%r859], %r1465;
	st.shared.u32 	[%r861], %r1464;
	st.shared.u32 	[%r863], %r1463;
	st.shared.u32 	[%r865], %r1462;
	st.shared.u32 	[%r867], %r1461;
	st.shared.u32 	[%r869], %r1460;
	st.shared.u32 	[%r871], %r1459;
	st.shared.u32 	[%r873], %r1458;
	st.shared.u32 	[%r875], %r1457;
	bar.sync 	0;
	ld.shared.v4.u32 	{%r1480, %r1479, %r1478, %r1477}, [%r752];
	ld.shared.v4.u32 	{%r1476, %r1475, %r1474, %r1473}, [%r876+16];
	ld.shared.v4.u32 	{%r1472, %r1471, %r1470, %r1469}, [%r876+32];
	ld.shared.v4.u32 	{%r1468, %r1467, %r1466, %r1465}, [%r876+48];
	ld.shared.v4.u32 	{%r1464, %r1463, %r1462, %r1461}, [%r876+64];
	ld.shared.v4.u32 	{%r1460, %r1459, %r1458, %r1457}, [%r876+80];
	setp.gt.u32 	%p157, %r1482, 27;
	@%p157 bra 	$L__BB0_55;
	add.s32 	%r1482, %r1482, 4;
	bar.sync 	0;
	bra.uni 	$L__BB0_49;
$L__BB0_55:
	setp.gt.s32 	%p159, %r1456, -1;
	selp.b32 	%r877, -1, -2147483648, %p159;
	xor.b32  	%r878, %r877, %r1456;
	mov.b32 	%f1, %r878;
	setp.gt.s32 	%p160, %r1455, -1;
	selp.b32 	%r879, -1, -2147483648, %p160;
	xor.b32  	%r880, %r879, %r1455;
	mov.b32 	%f2, %r880;
	setp.gt.s32 	%p161, %r1454, -1;
	selp.b32 	%r881, -1, -2147483648, %p161;
	xor.b32  	%r882, %r881, %r1454;
	mov.b32 	%f3, %r882;
	setp.gt.s32 	%p162, %r1453, -1;
	selp.b32 	%r883, -1, -2147483648, %p162;
	xor.b32  	%r884, %r883, %r1453;
	mov.b32 	%f4, %r884;
	setp.gt.s32 	%p163, %r1452, -1;
	selp.b32 	%r885, -1, -2147483648, %p163;
	xor.b32  	%r886, %r885, %r1452;
	mov.b32 	%f5, %r886;
	setp.gt.s32 	%p164, %r1451, -1;
	selp.b32 	%r887, -1, -2147483648, %p164;
	xor.b32  	%r888, %r887, %r1451;
	mov.b32 	%f6, %r888;
	setp.gt.s32 	%p165, %r1450, -1;
	selp.b32 	%r889, -1, -2147483648, %p165;
	xor.b32  	%r890, %r889, %r1450;
	mov.b32 	%f7, %r890;
	setp.gt.s32 	%p166, %r1449, -1;
	selp.b32 	%r891, -1, -2147483648, %p166;
	xor.b32  	%r892, %r891, %r1449;
	mov.b32 	%f8, %r892;
	setp.gt.s32 	%p167, %r1448, -1;
	selp.b32 	%r893, -1, -2147483648, %p167;
	xor.b32  	%r894, %r893, %r1448;
	mov.b32 	%f9, %r894;
	setp.gt.s32 	%p168, %r1447, -1;
	selp.b32 	%r895, -1, -2147483648, %p168;
	xor.b32  	%r896, %r895, %r1447;
	mov.b32 	%f10, %r896;
	setp.gt.s32 	%p169, %r1446, -1;
	selp.b32 	%r897, -1, -2147483648, %p169;
	xor.b32  	%r898, %r897, %r1446;
	mov.b32 	%f11, %r898;
	setp.gt.s32 	%p170, %r1445, -1;
	selp.b32 	%r899, -1, -2147483648, %p170;
	xor.b32  	%r900, %r899, %r1445;
	mov.b32 	%f12, %r900;
	setp.gt.s32 	%p171, %r1444, -1;
	selp.b32 	%r901, -1, -2147483648, %p171;
	xor.b32  	%r902, %r901, %r1444;
	mov.b32 	%f13, %r902;
	setp.gt.s32 	%p172, %r1443, -1;
	selp.b32 	%r903, -1, -2147483648, %p172;
	xor.b32  	%r904, %r903, %r1443;
	mov.b32 	%f14, %r904;
	setp.gt.s32 	%p173, %r1442, -1;
	selp.b32 	%r905, -1, -2147483648, %p173;
	xor.b32  	%r906, %r905, %r1442;
	mov.b32 	%f15, %r906;
	setp.gt.s32 	%p174, %r1441, -1;
	selp.b32 	%r907, -1, -2147483648, %p174;
	xor.b32  	%r908, %r907, %r1441;
	mov.b32 	%f16, %r908;
	setp.gt.s32 	%p175, %r1440, -1;
	selp.b32 	%r909, -1, -2147483648, %p175;
	xor.b32  	%r910, %r909, %r1440;
	mov.b32 	%f17, %r910;
	setp.gt.s32 	%p176, %r1439, -1;
	selp.b32 	%r911, -1, -2147483648, %p176;
	xor.b32  	%r912, %r911, %r1439;
	mov.b32 	%f18, %r912;
	setp.gt.s32 	%p177, %r1438, -1;
	selp.b32 	%r913, -1, -2147483648, %p177;
	xor.b32  	%r914, %r913, %r1438;
	mov.b32 	%f19, %r914;
	setp.gt.s32 	%p178, %r1437, -1;
	selp.b32 	%r915, -1, -2147483648, %p178;
	xor.b32  	%r916, %r915, %r1437;
	mov.b32 	%f20, %r916;
	setp.gt.s32 	%p179, %r1436, -1;
	selp.b32 	%r917, -1, -2147483648, %p179;
	xor.b32  	%r918, %r917, %r1436;
	mov.b32 	%f21, %r918;
	setp.gt.s32 	%p180, %r1435, -1;
	selp.b32 	%r919, -1, -2147483648, %p180;
	xor.b32  	%r920, %r919, %r1435;
	mov.b32 	%f22, %r920;
	setp.gt.s32 	%p181, %r1434, -1;
	selp.b32 	%r921, -1, -2147483648, %p181;
	xor.b32  	%r922, %r921, %r1434;
	mov.b32 	%f23, %r922;
	setp.gt.s32 	%p182, %r1433, -1;
	selp.b32 	%r923, -1, -2147483648, %p182;
	xor.b32  	%r924, %r923, %r1433;
	mov.b32 	%f24, %r924;
	bar.sync 	0;
	add.s32 	%r243, %r337, -1;
	setp.eq.s32 	%p183, %r1480, %r102;
	mov.pred 	%p470, 0;
	@%p183 bra 	$L__BB0_59;
	mov.f32 	%f50, 0fFF7FFFFF;
	sub.f32 	%f51, %f50, %f1;
	abs.f32 	%f52, %f51;
	setp.lt.f32 	%p185, %f52, 0f34000000;
	@%p185 bra 	$L__BB0_59;
	ld.param.f32 	%f722, [_Z14batchNMSKernelILj256ELj24EEviiiiPKfS1_fiPfS2__param_6];
	add.s32 	%r925, %r1480, %r4;
	mad.lo.s32 	%r926, %r925, %r337, %r243;
	mul.lo.s32 	%r927, %r926, %r338;
	mad.lo.s32 	%r928, %r1, 23, %r350;
	mad.lo.s32 	%r929, %r928, %r337, %r243;
	mul.lo.s32 	%r930, %r929, %r338;
	mul.wide.s32 	%rd16, %r927, 4;
	add.s64 	%rd17, %rd1, %rd16;
	mul.wide.s32 	%rd18, %r930, 4;
	add.s64 	%rd19, %rd1, %rd18;
	ld.global.f32 	%f53, [%rd17];
	ld.global.f32 	%f54, [%rd17+4];
	ld.global.f32 	%f55, [%rd19];
	ld.global.f32 	%f56, [%rd19+4];
	sub.f32 	%f57, %f55, %f53;
	sub.f32 	%f58, %f56, %f54;
	abs.f32 	%f59, %f57;
	abs.f32 	%f60, %f58;
	mov.b32 	%r931, %f60;
	mov.b32 	%r932, %f59;
	min.s32 	%r933, %r931, %r932;
	mov.b32 	%f61, %r933;
	max.s32 	%r934, %r932, %r931;
	mov.b32 	%f62, %r934;
	and.b32  	%r935, %r934, -33554432;
	xor.b32  	%r936, %r935, 2122317824;
	mov.b32 	%f63, %r936;
	mul.f32 	%f64, %f61, %f63;
	mul.f32 	%f65, %f62, %f63;
	mul.f32 	%f66, %f64, %f64;
	fma.rn.f32 	%f67, %f65, %f65, %f66;
	sqrt.rn.f32 	%f68, %f67;
	or.b32  	%r937, %r935, 8388608;
	mov.b32 	%f69, %r937;
	mul.f32 	%f70, %f68, %f69;
	setp.eq.f32 	%p187, %f61, 0f00000000;
	selp.f32 	%f71, %f62, %f70, %p187;
	setp.eq.f32 	%p188, %f61, 0f7F800000;
	selp.f32 	%f72, 0f7F800000, %f71, %p188;
	setp.geu.f32 	%p189, %f72, %f722;
	@%p189 bra 	$L__BB0_59;
	mov.pred 	%p470, -1;
$L__BB0_59:
	add.s32 	%r244, %r102, 1;
	setp.eq.s32 	%p192, %r1479, %r244;
	mov.pred 	%p471, 0;
	@%p192 bra 	$L__BB0_63;
	mov.f32 	%f73, 0fFF7FFFFF;
	sub.f32 	%f74, %f73, %f2;
	abs.f32 	%f75, %f74;
	setp.lt.f32 	%p194, %f75, 0f34000000;
	@%p194 bra 	$L__BB0_63;
	ld.param.f32 	%f723, [_Z14batchNMSKernelILj256ELj24EEviiiiPKfS1_fiPfS2__param_6];
	add.s32 	%r938, %r1479, %r4;
	mad.lo.s32 	%r939, %r938, %r337, %r243;
	mul.lo.s32 	%r940, %r939, %r338;
	add.s32 	%r941, %r244, %r4;
	mad.lo.s32 	%r942, %r941, %r337, %r243;
	mul.lo.s32 	%r943, %r942, %r338;
	mul.wide.s32 	%rd20, %r940, 4;
	add.s64 	%rd21, %rd1, %rd20;
	mul.wide.s32 	%rd22, %r943, 4;
	add.s64 	%rd23, %rd1, %rd22;
	ld.global.f32 	%f76, [%rd21];
	ld.global.f32 	%f77, [%rd21+4];
	ld.global.f32 	%f78, [%rd23];
	ld.global.f32 	%f79, [%rd23+4];
	sub.f32 	%f80, %f78, %f76;
	sub.f32 	%f81, %f79, %f77;
	abs.f32 	%f82, %f80;
	abs.f32 	%f83, %f81;
	mov.b32 	%r944, %f83;
	mov.b32 	%r945, %f82;
	min.s32 	%r946, %r944, %r945;
	mov.b32 	%f84, %r946;
	max.s32 	%r947, %r945, %r944;
	mov.b32 	%f85, %r947;
	and.b32  	%r948, %r947, -33554432;
	xor.b32  	%r949, %r948, 2122317824;
	mov.b32 	%f86, %r949;
	mul.f32 	%f87, %f84, %f86;
	mul.f32 	%f88, %f85, %f86;
	mul.f32 	%f89, %f87, %f87;
	fma.rn.f32 	%f90, %f88, %f88, %f89;
	sqrt.rn.f32 	%f91, %f90;
	or.b32  	%r950, %r948, 8388608;
	mov.b32 	%f92, %r950;
	mul.f32 	%f93, %f91, %f92;
	setp.eq.f32 	%p196, %f84, 0f00000000;
	selp.f32 	%f94, %f85, %f93, %p196;
	setp.eq.f32 	%p197, %f84, 0f7F800000;
	selp.f32 	%f95, 0f7F800000, %f94, %p197;
	setp.geu.f32 	%p198, %f95, %f723;
	@%p198 bra 	$L__BB0_63;
	mov.pred 	%p471, -1;
$L__BB0_63:
	add.s32 	%r245, %r102, 2;
	setp.eq.s32 	%p201, %r1478, %r245;
	mov.pred 	%p472, 0;
	@%p201 bra 	$L__BB0_67;
	mov.f32 	%f96, 0fFF7FFFFF;
	sub.f32 	%f97, %f96, %f3;
	abs.f32 	%f98, %f97;
	setp.lt.f32 	%p203, %f98, 0f34000000;
	@%p203 bra 	$L__BB0_67;
	ld.param.f32 	%f724, [_Z14batchNMSKernelILj256ELj24EEviiiiPKfS1_fiPfS2__param_6];
	add.s32 	%r951, %r1478, %r4;
	mad.lo.s32 	%r952, %r951, %r337, %r243;
	mul.lo.s32 	%r953, %r952, %r338;
	add.s32 	%r954, %r245, %r4;
	mad.lo.s32 	%r955, %r954, %r337, %r243;
	mul.lo.s32 	%r956, %r955, %r338;
	mul.wide.s32 	%rd24, %r953, 4;
	add.s64 	%rd25, %rd1, %rd24;
	mul.wide.s32 	%rd26, %r956, 4;
	add.s64 	%rd27, %rd1, %rd26;
	ld.global.f32 	%f99, [%rd25];
	ld.global.f32 	%f100, [%rd25+4];
	ld.global.f32 	%f101, [%rd27];
	ld.global.f32 	%f102, [%rd27+4];
	sub.f32 	%f103, %f101, %f99;
	sub.f32 	%f104, %f102, %f100;
	abs.f32 	%f105, %f103;
	abs.f32 	%f106, %f104;
	mov.b32 	%r957, %f106;
	mov.b32 	%r958, %f105;
	min.s32 	%r959, %r957, %r958;
	mov.b32 	%f107, %r959;
	max.s32 	%r960, %r958, %r957;
	mov.b32 	%f108, %r960;
	and.b32  	%r961, %r960, -33554432;
	xor.b32  	%r962, %r961, 2122317824;
	mov.b32 	%f109, %r962;
	mul.f32 	%f110, %f107, %f109;
	mul.f32 	%f111, %f108, %f109;
	mul.f32 	%f112, %f110, %f110;
	fma.rn.f32 	%f113, %f111, %f111, %f112;
	sqrt.rn.f32 	%f114, %f113;
	or.b32  	%r963, %r961, 8388608;
	mov.b32 	%f115, %r963;
	mul.f32 	%f116, %f114, %f115;
	setp.eq.f32 	%p205, %f107, 0f00000000;
	selp.f32 	%f117, %f108, %f116, %p205;
	setp.eq.f32 	%p206, %f107, 0f7F800000;
	selp.f32 	%f118, 0f7F800000, %f117, %p206;
	setp.geu.f32 	%p207, %f118, %f724;
	@%p207 bra 	$L__BB0_67;
	mov.pred 	%p472, -1;
$L__BB0_67:
	add.s32 	%r246, %r102, 3;
	setp.eq.s32 	%p210, %r1477, %r246;
	mov.pred 	%p473, 0;
	@%p210 bra 	$L__BB0_71;
	mov.f32 	%f119, 0fFF7FFFFF;
	sub.f32 	%f120, %f119, %f4;
	abs.f32 	%f121, %f120;
	setp.lt.f32 	%p212, %f121, 0f34000000;
	@%p212 bra 	$L__BB0_71;
	ld.param.f32 	%f725, [_Z14batchNMSKernelILj256ELj24EEviiiiPKfS1_fiPfS2__param_6];
	add.s32 	%r964, %r1477, %r4;
	mad.lo.s32 	%r965, %r964, %r337, %r243;
	mul.lo.s32 	%r966, %r965, %r338;
	add.s32 	%r967, %r246, %r4;
	mad.lo.s32 	%r968, %r967, %r337, %r243;
	mul.lo.s32 	%r969, %r968, %r338;
	mul.wide.s32 	%rd28, %r966, 4;
	add.s64 	%rd29, %rd1, %rd28;
	mul.wide.s32 	%rd30, %r969, 4;
	add.s64 	%rd31, %rd1, %rd30;
	ld.global.f32 	%f122, [%rd29];
	ld.global.f32 	%f123, [%rd29+4];
	ld.global.f32 	%f124, [%rd31];
	ld.global.f32 	%f125, [%rd31+4];
	sub.f32 	%f126, %f124, %f122;
	sub.f32 	%f127, %f125, %f123;
	abs.f32 	%f128, %f126;
	abs.f32 	%f129, %f127;
	mov.b32 	%r970, %f129;
	mov.b32 	%r971, %f128;
	min.s32 	%r972, %r970, %r971;
	mov.b32 	%f130, %r972;
	max.s32 	%r973, %r971, %r970;
	mov.b32 	%f131, %r973;
	and.b32  	%r974, %r973, -33554432;
	xor.b32  	%r975, %r974, 2122317824;
	mov.b32 	%f132, %r975;
	mul.f32 	%f133, %f130, %f132;
	mul.f32 	%f134, %f131, %f132;
	mul.f32 	%f135, %f133, %f133;
	fma.rn.f32 	%f136, %f134, %f134, %f135;
	sqrt.rn.f32 	%f137, %f136;
	or.b32  	%r976, %r974, 8388608;
	mov.b32 	%f138, %r976;
	mul.f32 	%f139, %f137, %f138;
	setp.eq.f32 	%p214, %f130, 0f00000000;
	selp.f32 	%f140, %f131, %f139, %p214;
	setp.eq.f32 	%p215, %f130, 0f7F800000;
	selp.f32 	%f141, 0f7F800000, %f140, %p215;
	setp.geu.f32 	%p216, %f141, %f725;
	@%p216 bra 	$L__BB0_71;
	mov.pred 	%p473, -1;
$L__BB0_71:
	add.s32 	%r247, %r102, 4;
	setp.eq.s32 	%p219, %r1476, %r247;
	mov.pred 	%p474, 0;
	@%p219 bra 	$L__BB0_75;
	mov.f32 	%f142, 0fFF7FFFFF;
	sub.f32 	%f143, %f142, %f5;
	abs.f32 	%f144, %f143;
	setp.lt.f32 	%p221, %f144, 0f34000000;
	@%p221 bra 	$L__BB0_75;
	ld.param.f32 	%f726, [_Z14batchNMSKernelILj256ELj24EEviiiiPKfS1_fiPfS2__param_6];
	add.s32 	%r977, %r1476, %r4;
	mad.lo.s32 	%r978, %r977, %r337, %r243;
	mul.lo.s32 	%r979, %r978, %r338;
	add.s32 	%r980, %r247, %r4;
	mad.lo.s32 	%r981, %r980, %r337, %r243;
	mul.lo.s32 	%r982, %r981, %r338;
	mul.wide.s32 	%rd32, %r979, 4;
	add.s64 	%rd33, %rd1, %rd32;
	mul.wide.s32 	%rd34, %r982, 4;
	add.s64 	%rd35, %rd1, %rd34;
	ld.global.f32 	%f145, [%rd33];
	ld.global.f32 	%f146, [%rd33+4];
	ld.global.f32 	%f147, [%rd35];
	ld.global.f32 	%f148, [%rd35+4];
	sub.f32 	%f149, %f147, %f145;
	sub.f32 	%f150, %f148, %f146;
	abs.f32 	%f151, %f149;
	abs.f32 	%f152, %f150;
	mov.b32 	%r983, %f152;
	mov.b32 	%r984, %f151;
	min.s32 	%r985, %r983, %r984;
	mov.b32 	%f153, %r985;
	max.s32 	%r986, %r984, %r983;
	mov.b32 	%f154, %r986;
	and.b32  	%r987, %r986, -33554432;
	xor.b32  	%r988, %r987, 2122317824;
	mov.b32 	%f155, %r988;
	mul.f32 	%f156, %f153, %f155;
	mul.f32 	%f157, %f154, %f155;
	mul.f32 	%f158, %f156, %f156;
	fma.rn.f32 	%f159, %f157, %f157, %f158;
	sqrt.rn.f32 	%f160, %f159;
	or.b32  	%r989, %r987, 8388608;
	mov.b32 	%f161, %r989;
	mul.f32 	%f162, %f160, %f161;
	setp.eq.f32 	%p223, %f153, 0f00000000;
	selp.f32 	%f163, %f154, %f162, %p223;
	setp.eq.f32 	%p224, %f153, 0f7F800000;
	selp.f32 	%f164, 0f7F800000, %f163, %p224;
	setp.geu.f32 	%p225, %f164, %f726;
	@%p225 bra 	$L__BB0_75;
	mov.pred 	%p474, -1;
$L__BB0_75:
	add.s32 	%r248, %r102, 5;
	setp.eq.s32 	%p228, %r1475, %r248;
	mov.pred 	%p475, 0;
	@%p228 bra 	$L__BB0_79;
	mov.f32 	%f165, 0fFF7FFFFF;
	sub.f32 	%f166, %f165, %f6;
	abs.f32 	%f167, %f166;
	setp.lt.f32 	%p230, %f167, 0f34000000;
	@%p230 bra 	$L__BB0_79;
	ld.param.f32 	%f727, [_Z14batchNMSKernelILj256ELj24EEviiiiPKfS1_fiPfS2__param_6];
	add.s32 	%r990, %r1475, %r4;
	mad.lo.s32 	%r991, %r990, %r337, %r243;
	mul.lo.s32 	%r992, %r991, %r338;
	add.s32 	%r993, %r248, %r4;
	mad.lo.s32 	%r994, %r993, %r337, %r243;
	mul.lo.s32 	%r995, %r994, %r338;
	mul.wide.s32 	%rd36, %r992, 4;
	add.s64 	%rd37, %rd1, %rd36;
	mul.wide.s32 	%rd38, %r995, 4;
	add.s64 	%rd39, %rd1, %rd38;
	ld.global.f32 	%f168, [%rd37];
	ld.global.f32 	%f169, [%rd37+4];
	ld.global.f32 	%f170, [%rd39];
	ld.global.f32 	%f171, [%rd39+4];
	sub.f32 	%f172, %f170, %f168;
	sub.f32 	%f173, %f171, %f169;
	abs.f32 	%f174, %f172;
	abs.f32 	%f175, %f173;
	mov.b32 	%r996, %f175;
	mov.b32 	%r997, %f174;
	min.s32 	%r998, %r996, %r997;
	mov.b32 	%f176, %r998;
	max.s32 	%r999, %r997, %r996;
	mov.b32 	%f177, %r999;
	and.b32  	%r1000, %r999, -33554432;
	xor.b32  	%r1001, %r1000, 2122317824;
	mov.b32 	%f178, %r1001;
	mul.f32 	%f179, %f176, %f178;
	mul.f32 	%f180, %f177, %f178;
	mul.f32 	%f181, %f179, %f179;
	fma.rn.f32 	%f182, %f180, %f180, %f181;
	sqrt.rn.f32 	%f183, %f182;
	or.b32  	%r1002, %r1000, 8388608;
	mov.b32 	%f184, %r1002;
	mul.f32 	%f185, %f183, %f184;
	setp.eq.f32 	%p232, %f176, 0f00000000;
	selp.f32 	%f186, %f177, %f185, %p232;
	setp.eq.f32 	%p233, %f176, 0f7F800000;
	selp.f32 	%f187, 0f7F800000, %f186, %p233;
	setp.geu.f32 	%p234, %f187, %f727;
	@%p234 bra 	$L__BB0_79;
	mov.pred 	%p475, -1;
$L__BB0_79:
	add.s32 	%r249, %r102, 6;
	setp.eq.s32 	%p237, %r1474, %r249;
	mov.pred 	%p476, 0;
	@%p237 bra 	$L__BB0_83;
	mov.f32 	%f188, 0fFF7FFFFF;
	sub.f32 	%f189, %f188, %f7;
	abs.f32 	%f190, %f189;
	setp.lt.f32 	%p239, %f190, 0f34000000;
	@%p239 bra 	$L__BB0_83;
	ld.param.f32 	%f728, [_Z14batchNMSKernelILj256ELj24EEviiiiPKfS1_fiPfS2__param_6];
	add.s32 	%r1003, %r1474, %r4;
	mad.lo.s32 	%r1004, %r1003, %r337, %r243;
	mul.lo.s32 	%r1005, %r1004, %r338;
	add.s32 	%r1006, %r249, %r4;
	mad.lo.s32 	%r1007, %r1006, %r337, %r243;
	mul.lo.s32 	%r1008, %r1007, %r338;
	mul.wide.s32 	%rd40, %r1005, 4;
	add.s64 	%rd41, %rd1, %rd40;
	mul.wide.s32 	%rd42, %r1008, 4;
	add.s64 	%rd43, %rd1, %rd42;
	ld.global.f32 	%f191, [%rd41];
	ld.global.f32 	%f192, [%rd41+4];
	ld.global.f32 	%f193, [%rd43];
	ld.global.f32 	%f194, [%rd43+4];
	sub.f32 	%f195, %f193, %f191;
	sub.f32 	%f196, %f194, %f192;
	abs.f32 	%f197, %f195;
	abs.f32 	%f198, %f196;
	mov.b32 	%r1009, %f198;
	mov.b32 	%r1010, %f197;
	min.s32 	%r1011, %r1009, %r1010;
	mov.b32 	%f199, %r1011;
	max.s32 	%r1012, %r1010, %r1009;
	mov.b32 	%f200, %r1012;
	and.b32  	%r1013, %r1012, -33554432;
	xor.b32  	%r1014, %r1013, 2122317824;
	mov.b32 	%f201, %r1014;
	mul.f32 	%f202, %f199, %f201;
	mul.f32 	%f203, %f200, %f201;
	mul.f32 	%f204, %f202, %f202;
	fma.rn.f32 	%f205, %f203, %f203, %f204;
	sqrt.rn.f32 	%f206, %f205;
	or.b32  	%r1015, %r1013, 8388608;
	mov.b32 	%f207, %r1015;
	mul.f32 	%f208, %f206, %f207;
	setp.eq.f32 	%p241, %f199, 0f00000000;
	selp.f32 	%f209, %f200, %f208, %p241;
	setp.eq.f32 	%p242, %f199, 0f7F800000;
	selp.f32 	%f210, 0f7F800000, %f209, %p242;
	setp.geu.f32 	%p243, %f210, %f728;
	@%p243 bra 	$L__BB0_83;
	mov.pred 	%p476, -1;
$L__BB0_83:
	add.s32 	%r250, %r102, 7;
	setp.eq.s32 	%p246, %r1473, %r250;
	mov.pred 	%p477, 0;
	@%p246 bra 	$L__BB0_87;
	mov.f32 	%f211, 0fFF7FFFFF;
	sub.f32 	%f212, %f211, %f8;
	abs.f32 	%f213, %f212;
	setp.lt.f32 	%p248, %f213, 0f34000000;
	@%p248 bra 	$L__BB0_87;
	ld.param.f32 	%f729, [_Z14batchNMSKernelILj256ELj24EEviiiiPKfS1_fiPfS2__param_6];
	add.s32 	%r1016, %r1473, %r4;
	mad.lo.s32 	%r1017, %r1016, %r337, %r243;
	mul.lo.s32 	%r1018, %r1017, %r338;
	add.s32 	%r1019, %r250, %r4;
	mad.lo.s32 	%r1020, %r1019, %r337, %r243;
	mul.lo.s32 	%r1021, %r1020, %r338;
	mul.wide.s32 	%rd44, %r1018, 4;
	add.s64 	%rd45, %rd1, %rd44;
	mul.wide.s32 	%rd46, %r1021, 4;
	add.s64 	%rd47, %rd1, %rd46;
	ld.global.f32 	%f214, [%rd45];
	ld.global.f32 	%f215, [%rd45+4];
	ld.global.f32 	%f216, [%rd47];
	ld.global.f32 	%f217, [%rd47+4];
	sub.f32 	%f218, %f216, %f214;
	sub.f32 	%f219, %f217, %f215;
	abs.f32 	%f220, %f218;
	abs.f32 	%f221, %f219;
	mov.b32 	%r1022, %f221;
	mov.b32 	%r1023, %f220;
	min.s32 	%r1024, %r1022, %r1023;
	mov.b32 	%f222, %r1024;
	max.s32 	%r1025, %r1023, %r1022;
	mov.b32 	%f223, %r1025;
	and.b32  	%r1026, %r1025, -33554432;
	xor.b32  	%r1027, %r1026, 2122317824;
	mov.b32 	%f224, %r1027;
	mul.f32 	%f225, %f222, %f224;
	mul.f32 	%f226, %f223, %f224;
	mul.f32 	%f227, %f225, %f225;
	fma.rn.f32 	%f228, %f226, %f226, %f227;
	sqrt.rn.f32 	%f229, %f228;
	or.b32  	%r1028, %r1026, 8388608;
	mov.b32 	%f230, %r1028;
	mul.f32 	%f231, %f229, %f230;
	setp.eq.f32 	%p250, %f222, 0f00000000;
	selp.f32 	%f232, %f223, %f231, %p250;
	setp.eq.f32 	%p251, %f222, 0f7F800000;
	selp.f32 	%f233, 0f7F800000, %f232, %p251;
	setp.geu.f32 	%p252, %f233, %f729;
	@%p252 bra 	$L__BB0_87;
	mov.pred 	%p477, -1;
$L__BB0_87:
	add.s32 	%r251, %r102, 8;
	setp.eq.s32 	%p255, %r1472, %r251;
	mov.pred 	%p478, 0;
	@%p255 bra 	$L__BB0_91;
	mov.f32 	%f234, 0fFF7FFFFF;
	sub.f32 	%f235, %f234, %f9;
	abs.f32 	%f236, %f235;
	setp.lt.f32 	%p257, %f236, 0f34000000;
	@%p257 bra 	$L__BB0_91;
	ld.param.f32 	%f730, [_Z14batchNMSKernelILj256ELj24EEviiiiPKfS1_fiPfS2__param_6];
	add.s32 	%r1029, %r1472, %r4;
	mad.lo.s32 	%r1030, %r1029, %r337, %r243;
	mul.lo.s32 	%r1031, %r1030, %r338;
	add.s32 	%r1032, %r251, %r4;
	mad.lo.s32 	%r1033, %r1032, %r337, %r243;
	mul.lo.s32 	%r1034, %r1033, %r338;
	mul.wide.s32 	%rd48, %r1031, 4;
	add.s64 	%rd49, %rd1, %rd48;
	mul.wide.s32 	%rd50, %r1034, 4;
	add.s64 	%rd51, %rd1, %rd50;
	ld.global.f32 	%f237, [%rd49];
	ld.global.f32 	%f238, [%rd49+4];
	ld.global.f32 	%f239, [%rd51];
	ld.global.f32 	%f240, [%rd51+4];
	sub.f32 	%f241, %f239, %f237;
	sub.f32 	%f242, %f240, %f238;
	abs.f32 	%f243, %f241;
	abs.f32 	%f244, %f242;
	mov.b32 	%r1035, %f244;
	mov.b32 	%r1036, %f243;
	min.s32 	%r1037, %r1035, %r1036;
	mov.b32 	%f245, %r1037;
	max.s32 	%r1038, %r1036, %r1035;
	mov.b32 	%f246, %r1038;
	and.b32  	%r1039, %r1038, -33554432;
	xor.b32  	%r1040, %r1039, 2122317824;
	mov.b32 	%f247, %r1040;
	mul.f32 	%f248, %f245, %f247;
	mul.f32 	%f249, %f246, %f247;
	mul.f32 	%f250, %f248, %f248;
	fma.rn.f32 	%f251, %f249, %f249, %f250;
	sqrt.rn.f32 	%f252, %f251;
	or.b32  	%r1041, %r1039, 8388608;
	mov.b32 	%f253, %r1041;
	mul.f32 	%f254, %f252, %f253;
	setp.eq.f32 	%p259, %f245, 0f00000000;
	selp.f32 	%f255, %f246, %f254, %p259;
	setp.eq.f32 	%p260, %f245, 0f7F800000;
	selp.f32 	%f256, 0f7F800000, %f255, %p260;
	setp.geu.f32 	%p261, %f256, %f730;
	@%p261 bra 	$L__BB0_91;
	mov.pred 	%p478, -1;
$L__BB0_91:
	add.s32 	%r252, %r102, 9;
	setp.eq.s32 	%p264, %r1471, %r252;
	mov.pred 	%p479, 0;
	@%p264 bra 	$L__BB0_95;
	mov.f32 	%f257, 0fFF7FFFFF;
	sub.f32 	%f258, %f257, %f10;
	abs.f32 	%f259, %f258;
	setp.lt.f32 	%p266, %f259, 0f34000000;
	@%p266 bra 	$L__BB0_95;
	ld.param.f32 	%f731, [_Z14batchNMSKernelILj256ELj24EEviiiiPKfS1_fiPfS2__param_6];
	add.s32 	%r1042, %r1471, %r4;
	mad.lo.s32 	%r1043, %r1042, %r337, %r243;
	mul.lo.s32 	%r1044, %r1043, %r338;
	add.s32 	%r1045, %r252, %r4;
	mad.lo.s32 	%r1046, %r1045, %r337, %r243;
	mul.lo.s32 	%r1047, %r1046, %r338;
	mul.wide.s32 	%rd52, %r1044, 4;
	add.s64 	%rd53, %rd1, %rd52;
	mul.wide.s32 	%rd54, %r1047, 4;
	add.s64 	%rd55, %rd1, %rd54;
	ld.global.f32 	%f260, [%rd53];
	ld.global.f32 	%f261, [%rd53+4];
	ld.global.f32 	%f262, [%rd55];
	ld.global.f32 	%f263, [%rd55+4];
	sub.f32 	%f264, %f262, %f260;
	sub.f32 	%f265, %f263, %f261;
	abs.f32 	%f266, %f264;
	abs.f32 	%f267, %f265;
	mov.b32 	%r1048, %f267;
	mov.b32 	%r1049, %f266;
	min.s32 	%r1050, %r1048, %r1049;
	mov.b32 	%f268, %r1050;
	max.s32 	%r1051, %r1049, %r1048;
	mov.b32 	%f269, %r1051;
	and.b32  	%r1052, %r1051, -33554432;
	xor.b32  	%r1053, %r1052, 2122317824;
	mov.b32 	%f270, %r1053;
	mul.f32 	%f271, %f268, %f270;
	mul.f32 	%f272, %f269, %f270;
	mul.f32 	%f273, %f271, %f271;
	fma.rn.f32 	%f274, %f272, %f272, %f273;
	sqrt.rn.f32 	%f275, %f274;
	or.b32  	%r1054, %r1052, 8388608;
	mov.b32 	%f276, %r1054;
	mul.f32 	%f277, %f275, %f276;
	setp.eq.f32 	%p268, %f268, 0f00000000;
	selp.f32 	%f278, %f269, %f277, %p268;
	setp.eq.f32 	%p269, %f268, 0f7F800000;
	selp.f32 	%f279, 0f7F800000, %f278, %p269;
	setp.geu.f32 	%p270, %f279, %f731;
	@%p270 bra 	$L__BB0_95;
	mov.pred 	%p479, -1;
$L__BB0_95:
	add.s32 	%r253, %r102, 10;
	setp.eq.s32 	%p273, %r1470, %r253;
	mov.pred 	%p480, 0;
	@%p273 bra 	$L__BB0_99;
	mov.f32 	%f280, 0fFF7FFFFF;
	sub.f32 	%f281, %f280, %f11;
	abs.f32 	%f282, %f281;
	setp.lt.f32 	%p275, %f282, 0f34000000;
	@%p275 bra 	$L__BB0_99;
	ld.param.f32 	%f732, [_Z14batchNMSKernelILj256ELj24EEviiiiPKfS1_fiPfS2__param_6];
	add.s32 	%r1055, %r1470, %r4;
	mad.lo.s32 	%r1056, %r1055, %r337, %r243;
	mul.lo.s32 	%r1057, %r1056, %r338;
	add.s32 	%r1058, %r253, %r4;
	mad.lo.s32 	%r1059, %r1058, %r337, %r243;
	mul.lo.s32 	%r1060, %r1059, %r338;
	mul.wide.s32 	%rd56, %r1057, 4;
	add.s64 	%rd57, %rd1, %rd56;
	mul.wide.s32 	%rd58, %r1060, 4;
	add.s64 	%rd59, %rd1, %rd58;
	ld.global.f32 	%f283, [%rd57];
	ld.global.f32 	%f284, [%rd57+4];
	ld.global.f32 	%f285, [%rd59];
	ld.global.f32 	%f286, [%rd59+4];
	sub.f32 	%f287, %f285, %f283;
	sub.f32 	%f288, %f286, %f284;
	abs.f32 	%f289, %f287;
	abs.f32 	%f290, %f288;
	mov.b32 	%r1061, %f290;
	mov.b32 	%r1062, %f289;
	min.s32 	%r1063, %r1061, %r1062;
	mov.b32 	%f291, %r1063;
	max.s32 	%r1064, %r1062, %r1061;
	mov.b32 	%f292, %r1064;
	and.b32  	%r1065, %r1064, -33554432;
	xor.b32  	%r1066, %r1065, 2122317824;
	mov.b32 	%f293, %r1066;
	mul.f32 	%f294, %f291, %f293;
	mul.f32 	%f295, %f292, %f293;
	mul.f32 	%f296, %f294, %f294;
	fma.rn.f32 	%f297, %f295, %f295, %f296;
	sqrt.rn.f32 	%f298, %f297;
	or.b32  	%r1067, %r1065, 8388608;
	mov.b32 	%f299, %r1067;
	mul.f32 	%f300, %f298, %f299;
	setp.eq.f32 	%p277, %f291, 0f00000000;
	selp.f32 	%f301, %f292, %f300, %p277;
	setp.eq.f32 	%p278, %f291, 0f7F800000;
	selp.f32 	%f302, 0f7F800000, %f301, %p278;
	setp.geu.f32 	%p279, %f302, %f732;
	@%p279 bra 	$L__BB0_99;
	mov.pred 	%p480, -1;
$L__BB0_99:
	add.s32 	%r254, %r102, 11;
	setp.eq.s32 	%p282, %r1469, %r254;
	mov.pred 	%p481, 0;
	@%p282 bra 	$L__BB0_103;
	mov.f32 	%f303, 0fFF7FFFFF;
	sub.f32 	%f304, %f303, %f12;
	abs.f32 	%f305, %f304;
	setp.lt.f32 	%p284, %f305, 0f34000000;
	@%p284 bra 	$L__BB0_103;
	ld.param.f32 	%f733, [_Z14batchNMSKernelILj256ELj24EEviiiiPKfS1_fiPfS2__param_6];
	add.s32 	%r1068, %r1469, %r4;
	mad.lo.s32 	%r1069, %r1068, %r337, %r243;
	mul.lo.s32 	%r1070, %r1069, %r338;
	add.s32 	%r1071, %r254, %r4;
	mad.lo.s32 	%r1072, %r1071, %r337, %r243;
	mul.lo.s32 	%r1073, %r1072, %r338;
	mul.wide.s32 	%rd60, %r1070, 4;
	add.s64 	%rd61, %rd1, %rd60;
	mul.wide.s32 	%rd62, %r1073, 4;
	add.s64 	%rd63, %rd1, %rd62;
	ld.global.f32 	%f306, [%rd61];
	ld.global.f32 	%f307, [%rd61+4];
	ld.global.f32 	%f308, [%rd63];
	ld.global.f32 	%f309, [%rd63+4];
	sub.f32 	%f310, %f308, %f306;
	sub.f32 	%f311, %f309, %f307;
	abs.f32 	%f312, %f310;
	abs.f32 	%f313, %f311;
	mov.b32 	%r1074, %f313;
	mov.b32 	%r1075, %f312;
	min.s32 	%r1076, %r1074, %r1075;
	mov.b32 	%f314, %r1076;
	max.s32 	%r1077, %r1075, %r1074;
	mov.b32 	%f315, %r1077;
	and.b32  	%r1078, %r1077, -33554432;
	xor.b32  	%r1079, %r1078, 2122317824;
	mov.b32 	%f316, %r1079;
	mul.f32 	%f317, %f314, %f316;
	mul.f32 	%f318, %f315, %f316;
	mul.f32 	%f319, %f317, %f317;
	fma.rn.f32 	%f320, %f318, %f318, %f319;
	sqrt.rn.f32 	%f321, %f320;
	or.b32  	%r1080, %r1078, 8388608;
	mov.b32 	%f322, %r1080;
	mul.f32 	%f323, %f321, %f322;
	setp.eq.f32 	%p286, %f314, 0f00000000;
	selp.f32 	%f324, %f315, %f323, %p286;
	setp.eq.f32 	%p287, %f314, 0f7F800000;
	selp.f32 	%f325, 0f7F800000, %f324, %p287;
	setp.geu.f32 	%p288, %f325, %f733;
	@%p288 bra 	$L__BB0_103;
	mov.pred 	%p481, -1;
$L__BB0_103:
	add.s32 	%r255, %r102, 12;
	setp.eq.s32 	%p291, %r1468, %r255;
	mov.pred 	%p482, 0;
	@%p291 bra 	$L__BB0_107;
	mov.f32 	%f326, 0fFF7FFFFF;
	sub.f32 	%f327, %f326, %f13;
	abs.f32 	%f328, %f327;
	setp.lt.f32 	%p293, %f328, 0f34000000;
	@%p293 bra 	$L__BB0_107;
	ld.param.f32 	%f734, [_Z14batchNMSKernelILj256ELj24EEviiiiPKfS1_fiPfS2__param_6];
	add.s32 	%r1081, %r1468, %r4;
	mad.lo.s32 	%r1082, %r1081, %r337, %r243;
	mul.lo.s32 	%r1083, %r1082, %r338;
	add.s32 	%r1084, %r255, %r4;
	mad.lo.s32 	%r1085, %r1084, %r337, %r243;
	mul.lo.s32 	%r1086, %r1085, %r338;
	mul.wide.s32 	%rd64, %r1083, 4;
	add.s64 	%rd65, %rd1, %rd64;
	mul.wide.s32 	%rd66, %r1086, 4;
	add.s64 	%rd67, %rd1, %rd66;
	ld.global.f32 	%f329, [%rd65];
	ld.global.f32 	%f330, [%rd65+4];
	ld.global.f32 	%f331, [%rd67];
	ld.global.f32 	%f332, [%rd67+4];
	sub.f32 	%f333, %f331, %f329;
	sub.f32 	%f334, %f332, %f330;
	abs.f32 	%f335, %f333;
	abs.f32 	%f336, %f334;
	mov.b32 	%r1087, %f336;
	mov.b32 	%r1088, %f335;
	min.s32 	%r1089, %r1087, %r1088;
	mov.b32 	%f337, %r1089;
	max.s32 	%r1090, %r1088, %r1087;
	mov.b32 	%f338, %r1090;
	and.b32  	%r1091, %r1090, -33554432;
	xor.b32  	%r1092, %r1091, 2122317824;
	mov.b32 	%f339, %r1092;
	mul.f32 	%f340, %f337, %f339;
	mul.f32 	%f341, %f338, %f339;
	mul.f32 	%f342, %f340, %f340;
	fma.rn.f32 	%f343, %f341, %f341, %f342;
	sqrt.rn.f32 	%f344, %f343;
	or.b32  	%r1093, %r1091, 8388608;
	mov.b32 	%f345, %r1093;
	mul.f32 	%f346, %f344, %f345;
	setp.eq.f32 	%p295, %f337, 0f00000000;
	selp.f32 	%f347, %f338, %f346, %p295;
	setp.eq.f32 	%p296, %f337, 0f7F800000;
	selp.f32 	%f348, 0f7F800000, %f347, %p296;
	setp.geu.f32 	%p297, %f348, %f734;
	@%p297 bra 	$L__BB0_107;
	mov.pred 	%p482, -1;
$L__BB0_107:
	add.s32 	%r256, %r102, 13;
	setp.eq.s32 	%p300, %r1467, %r256;
	mov.pred 	%p483, 0;
	@%p300 bra 	$L__BB0_111;
	mov.f32 	%f349, 0fFF7FFFFF;
	sub.f32 	%f350, %f349, %f14;
	abs.f32 	%f351, %f350;
	setp.lt.f32 	%p302, %f351, 0f34000000;
	@%p302 bra 	$L__BB0_111;
	ld.param.f32 	%f735, [_Z14batchNMSKernelILj256ELj24EEviiiiPKfS1_fiPfS2__param_6];
	add.s32 	%r1094, %r1467, %r4;
	mad.lo.s32 	%r1095, %r1094, %r337, %r243;
	mul.lo.s32 	%r1096, %r1095, %r338;
	add.s32 	%r1097, %r256, %r4;
	mad.lo.s32 	%r1098, %r1097, %r337, %r243;
	mul.lo.s32 	%r1099, %r1098, %r338;
	mul.wide.s32 	%rd68, %r1096, 4;
	add.s64 	%rd69, %rd1, %rd68;
	mul.wide.s32 	%rd70, %r1099, 4;
	add.s64 	%rd71, %rd1, %rd70;
	ld.global.f32 	%f352, [%rd69];
	ld.global.f32 	%f353, [%rd69+4];
	ld.global.f32 	%f354, [%rd71];
	ld.global.f32 	%f355, [%rd71+4];
	sub.f32 	%f356, %f354, %f352;
	sub.f32 	%f357, %f355, %f353;
	abs.f32 	%f358, %f356;
	abs.f32 	%f359, %f357;
	mov.b32 	%r1100, %f359;
	mov.b32 	%r1101, %f358;
	min.s32 	%r1102, %r1100, %r1101;
	mov.b32 	%f360, %r1102;
	max.s32 	%r1103, %r1101, %r1100;
	mov.b32 	%f361, %r1103;
	and.b32  	%r1104, %r1103, -33554432;
	xor.b32  	%r1105, %r1104, 2122317824;
	mov.b32 	%f362, %r1105;
	mul.f32 	%f363, %f360, %f362;
	mul.f32 	%f364, %f361, %f362;
	mul.f32 	%f365, %f363, %f363;
	fma.rn.f32 	%f366, %f364, %f364, %f365;
	sqrt.rn.f32 	%f367, %f366;
	or.b32  	%r1106, %r1104, 8388608;
	mov.b32 	%f368, %r1106;
	mul.f32 	%f369, %f367, %f368;
	setp.eq.f32 	%p304, %f360, 0f00000000;
	selp.f32 	%f370, %f361, %f369, %p304;
	setp.eq.f32 	%p305, %f360, 0f7F800000;
	selp.f32 	%f371, 0f7F800000, %f370, %p305;
	setp.geu.f32 	%p306, %f371, %f735;
	@%p306 bra 	$L__BB0_111;
	mov.pred 	%p483, -1;
$L__BB0_111:
	add.s32 	%r257, %r102, 14;
	setp.eq.s32 	%p309, %r1466, %r257;
	mov.pred 	%p484, 0;
	@%p309 bra 	$L__BB0_115;
	mov.f32 	%f372, 0fFF7FFFFF;
	sub.f32 	%f373, %f372, %f15;
	abs.f32 	%f374, %f373;
	setp.lt.f32 	%p311, %f374, 0f34000000;
	@%p311 bra 	$L__BB0_115;
	ld.param.f32 	%f736, [_Z14batchNMSKernelILj256ELj24EEviiiiPKfS1_fiPfS2__param_6];
	add.s32 	%r1107, %r1466, %r4;
	mad.lo.s32 	%r1108, %r1107, %r337, %r243;
	mul.lo.s32 	%r1109, %r1108, %r338;
	add.s32 	%r1110, %r257, %r4;
	mad.lo.s32 	%r1111, %r1110, %r337, %r243;
	mul.lo.s32 	%r1112, %r1111, %r338;
	mul.wide.s32 	%rd72, %r1109, 4;
	add.s64 	%rd73, %rd1, %rd72;
	mul.wide.s32 	%rd74, %r1112, 4;
	add.s64 	%rd75, %rd1, %rd74;
	ld.global.f32 	%f375, [%rd73];
	ld.global.f32 	%f376, [%rd73+4];
	ld.global.f32 	%f377, [%rd75];
	ld.global.f32 	%f378, [%rd75+4];
	sub.f32 	%f379, %f377, %f375;
	sub.f32 	%f380, %f378, %f376;
	abs.f32 	%f381, %f379;
	abs.f32 	%f382, %f380;
	mov.b32 	%r1113, %f382;
	mov.b32 	%r1114, %f381;
	min.s32 	%r1115, %r1113, %r1114;
	mov.b32 	%f383, %r1115;
	max.s32 	%r1116, %r1114, %r1113;
	mov.b32 	%f384, %r1116;
	and.b32  	%r1117, %r1116, -33554432;
	xor.b32  	%r1118, %r1117, 2122317824;
	mov.b32 	%f385, %r1118;
	mul.f32 	%f386, %f383, %f385;
	mul.f32 	%f387, %f384, %f385;
	mul.f32 	%f388, %f386, %f386;
	fma.rn.f32 	%f389, %f387, %f387, %f388;
	sqrt.rn.f32 	%f390, %f389;
	or.b32  	%r1119, %r1117, 8388608;
	mov.b32 	%f391, %r1119;
	mul.f32 	%f392, %f390, %f391;
	setp.eq.f32 	%p313, %f383, 0f00000000;
	selp.f32 	%f393, %f384, %f392, %p313;
	setp.eq.f32 	%p314, %f383, 0f7F800000;
	selp.f32 	%f394, 0f7F800000, %f393, %p314;
	setp.geu.f32 	%p315, %f394, %f736;
	@%p315 bra 	$L__BB0_115;
	mov.pred 	%p484, -1;
$L__BB0_115:
	add.s32 	%r258, %r102, 15;
	setp.eq.s32 	%p318, %r1465, %r258;
	mov.pred 	%p485, 0;
	@%p318 bra 	$L__BB0_119;
	mov.f32 	%f395, 0fFF7FFFFF;
	sub.f32 	%f396, %f395, %f16;
	abs.f32 	%f397, %f396;
	setp.lt.f32 	%p320, %f397, 0f34000000;
	@%p320 bra 	$L__BB0_119;
	ld.param.f32 	%f737, [_Z14batchNMSKernelILj256ELj24EEviiiiPKfS1_fiPfS2__param_6];
	add.s32 	%r1120, %r1465, %r4;
	mad.lo.s32 	%r1121, %r1120, %r337, %r243;
	mul.lo.s32 	%r1122, %r1121, %r338;
	add.s32 	%r1123, %r258, %r4;
	mad.lo.s32 	%r1124, %r1123, %r337, %r243;
	mul.lo.s32 	%r1125, %r1124, %r338;
	mul.wide.s32 	%rd76, %r1122, 4;
	add.s64 	%rd77, %rd1, %rd76;
	mul.wide.s32 	%rd78, %r1125, 4;
	add.s64 	%rd79, %rd1, %rd78;
	ld.global.f32 	%f398, [%rd77];
	ld.global.f32 	%f399, [%rd77+4];
	ld.global.f32 	%f400, [%rd79];
	ld.global.f32 	%f401, [%rd79+4];
	sub.f32 	%f402, %f400, %f398;
	sub.f32 	%f403, %f401, %f399;
	abs.f32 	%f404, %f402;
	abs.f32 	%f405, %f403;
	mov.b32 	%r1126, %f405;
	mov.b32 	%r1127, %f404;
	min.s32 	%r1128, %r1126, %r1127;
	mov.b32 	%f406, %r1128;
	max.s32 	%r1129, %r1127, %r1126;
	mov.b32 	%f407, %r1129;
	and.b32  	%r1130, %r1129, -33554432;
	xor.b32  	%r1131, %r1130, 2122317824;
	mov.b32 	%f408, %r1131;
	mul.f32 	%f409, %f406, %f408;
	mul.f32 	%f410, %f407, %f408;
	mul.f32 	%f411, %f409, %f409;
	fma.rn.f32 	%f412, %f410, %f410, %f411;
	sqrt.rn.f32 	%f413, %f412;
	or.b32  	%r1132, %r1130, 8388608;
	mov.b32 	%f414, %r1132;
	mul.f32 	%f415, %f413, %f414;
	setp.eq.f32 	%p322, %f406, 0f00000000;
	selp.f32 	%f416, %f407, %f415, %p322;
	setp.eq.f32 	%p323, %f406, 0f7F800000;
	selp.f32 	%f417, 0f7F800000, %f416, %p323;
	setp.geu.f32 	%p324, %f417, %f737;
	@%p324 bra 	$L__BB0_119;
	mov.pred 	%p485, -1;
$L__BB0_119:
	add.s32 	%r259, %r102, 16;
	setp.eq.s32 	%p327, %r1464, %r259;
	mov.pred 	%p486, 0;
	@%p327 bra 	$L__BB0_123;
	mov.f32 	%f418, 0fFF7FFFFF;
	sub.f32 	%f419, %f418, %f17;
	abs.f32 	%f420, %f419;
	setp.lt.f32 	%p329, %f420, 0f34000000;
	@%p329 bra 	$L__BB0_123;
	ld.param.f32 	%f738, [_Z14batchNMSKernelILj256ELj24EEviiiiPKfS1_fiPfS2__param_6];
	add.s32 	%r1133, %r1464, %r4;
	mad.lo.s32 	%r1134, %r1133, %r337, %r243;
	mul.lo.s32 	%r1135, %r1134, %r338;
	add.s32 	%r1136, %r259, %r4;
	mad.lo.s32 	%r1137, %r1136, %r337, %r243;
	mul.lo.s32 	%r1138, %r1137, %r338;
	mul.wide.s32 	%rd80, %r1135, 4;
	add.s64 	%rd81, %rd1, %rd80;
	mul.wide.s32 	%rd82, %r1138, 4;
	add.s64 	%rd83, %rd1, %rd82;
	ld.global.f32 	%f421, [%rd81];
	ld.global.f32 	%f422, [%rd81+4];
	ld.global.f32 	%f423, [%rd83];
	ld.global.f32 	%f424, [%rd83+4];
	sub.f32 	%f425, %f423, %f421;
	sub.f32 	%f426, %f424, %f422;
	abs.f32 	%f427, %f425;
	abs.f32 	%f428, %f426;
	mov.b32 	%r1139, %f428;
	mov.b32 	%r1140, %f427;
	min.s32 	%r1141, %r1139, %r1140;
	mov.b32 	%f429, %r1141;
	max.s32 	%r1142, %r1140, %r1139;
	mov.b32 	%f430, %r1142;
	and.b32  	%r1143, %r1142, -33554432;
	xor.b32  	%r1144, %r1143, 2122317824;
	mov.b32 	%f431, %r1144;
	mul.f32 	%f432, %f429, %f431;
	mul.f32 	%f433, %f430, %f431;
	mul.f32 	%f434, %f432, %f432;
	fma.rn.f32 	%f435, %f433, %f433, %f434;
	sqrt.rn.f32 	%f436, %f435;
	or.b32  	%r1145, %r1143, 8388608;
	mov.b32 	%f437, %r1145;
	mul.f32 	%f438, %f436, %f437;
	setp.eq.f32 	%p331, %f429, 0f00000000;
	selp.f32 	%f439, %f430, %f438, %p331;
	setp.eq.f32 	%p332, %f429, 0f7F800000;
	selp.f32 	%f440, 0f7F800000, %f439, %p332;
	setp.geu.f32 	%p333, %f440, %f738;
	@%p333 bra 	$L__BB0_123;
	mov.pred 	%p486, -1;
$L__BB0_123:
	add.s32 	%r260, %r102, 17;
	setp.eq.s32 	%p336, %r1463, %r260;
	mov.pred 	%p487, 0;
	@%p336 bra 	$L__BB0_127;
	mov.f32 	%f441, 0fFF7FFFFF;
	sub.f32 	%f442, %f441, %f18;
	abs.f32 	%f443, %f442;
	setp.lt.f32 	%p338, %f443, 0f34000000;
	@%p338 bra 	$L__BB0_127;
	ld.param.f32 	%f739, [_Z14batchNMSKernelILj256ELj24EEviiiiPKfS1_fiPfS2__param_6];
	add.s32 	%r1146, %r1463, %r4;
	mad.lo.s32 	%r1147, %r1146, %r337, %r243;
	mul.lo.s32 	%r1148, %r1147, %r338;
	add.s32 	%r1149, %r260, %r4;
	mad.lo.s32 	%r1150, %r1149, %r337, %r243;
	mul.lo.s32 	%r1151, %r1150, %r338;
	mul.wide.s32 	%rd84, %r1148, 4;
	add.s64 	%rd85, %rd1, %rd84;
	mul.wide.s32 	%rd86, %r1151, 4;
	add.s64 	%rd87, %rd1, %rd86;
	ld.global.f32 	%f444, [%rd85];
	ld.global.f32 	%f445, [%rd85+4];
	ld.global.f32 	%f446, [%rd87];
	ld.global.f32 	%f447, [%rd87+4];
	sub.f32 	%f448, %f446, %f444;
	sub.f32 	%f449, %f447, %f445;
	abs.f32 	%f450, %f448;
	abs.f32 	%f451, %f449;
	mov.b32 	%r1152, %f451;
	mov.b32 	%r1153, %f450;
	min.s32 	%r1154, %r1152, %r1153;
	mov.b32 	%f452, %r1154;
	max.s32 	%r1155, %r1153, %r1152;
	mov.b32 	%f453, %r1155;
	and.b32  	%r1156, %r1155, -33554432;
	xor.b32  	%r1157, %r1156, 2122317824;
	mov.b32 	%f454, %r1157;
	mul.f32 	%f455, %f452, %f454;
	mul.f32 	%f456, %f453, %f454;
	mul.f32 	%f457, %f455, %f455;
	fma.rn.f32 	%f458, %f456, %f456, %f457;
	sqrt.rn.f32 	%f459, %f458;
	or.b32  	%r1158, %r1156, 8388608;
	mov.b32 	%f460, %r1158;
	mul.f32 	%f461, %f459, %f460;
	setp.eq.f32 	%p340, %f452, 0f00000000;
	selp.f32 	%f462, %f453, %f461, %p340;
	setp.eq.f32 	%p341, %f452, 0f7F800000;
	selp.f32 	%f463, 0f7F800000, %f462, %p341;
	setp.geu.f32 	%p342, %f463, %f739;
	@%p342 bra 	$L__BB0_127;
	mov.pred 	%p487, -1;
$L__BB0_127:
	add.s32 	%r261, %r102, 18;
	setp.eq.s32 	%p345, %r1462, %r261;
	mov.pred 	%p488, 0;
	@%p345 bra 	$L__BB0_131;
	mov.f32 	%f464, 0fFF7FFFFF;
	sub.f32 	%f465, %f464, %f19;
	abs.f32 	%f466, %f465;
	setp.lt.f32 	%p347, %f466, 0f34000000;
	@%p347 bra 	$L__BB0_131;
	ld.param.f32 	%f740, [_Z14batchNMSKernelILj256ELj24EEviiiiPKfS1_fiPfS2__param_6];
	add.s32 	%r1159, %r1462, %r4;
	mad.lo.s32 	%r1160, %r1159, %r337, %r243;
	mul.lo.s32 	%r1161, %r1160, %r338;
	add.s32 	%r1162, %r261, %r4;
	mad.lo.s32 	%r1163, %r1162, %r337, %r243;
	mul.lo.s32 	%r1164, %r1163, %r338;
	mul.wide.s32 	%rd88, %r1161, 4;
	add.s64 	%rd89, %rd1, %rd88;
	mul.wide.s32 	%rd90, %r1164, 4;
	add.s64 	%rd91, %rd1, %rd90;
	ld.global.f32 	%f467, [%rd89];
	ld.global.f32 	%f468, [%rd89+4];
	ld.global.f32 	%f469, [%rd91];
	ld.global.f32 	%f470, [%rd91+4];
	sub.f32 	%f471, %f469, %f467;
	sub.f32 	%f472, %f470, %f468;
	abs.f32 	%f473, %f471;
	abs.f32 	%f474, %f472;
	mov.b32 	%r1165, %f474;
	mov.b32 	%r1166, %f473;
	min.s32 	%r1167, %r1165, %r1166;
	mov.b32 	%f475, %r1167;
	max.s32 	%r1168, %r1166, %r1165;
	mov.b32 	%f476, %r1168;
	and.b32  	%r1169, %r1168, -33554432;
	xor.b32  	%r1170, %r1169, 2122317824;
	mov.b32 	%f477, %r1170;
	mul.f32 	%f478, %f475, %f477;
	mul.f32 	%f479, %f476, %f477;
	mul.f32 	%f480, %f478, %f478;
	fma.rn.f32 	%f481, %f479, %f479, %f480;
	sqrt.rn.f32 	%f482, %f481;
	or.b32  	%r1171, %r1169, 8388608;
	mov.b32 	%f483, %r1171;
	mul.f32 	%f484, %f482, %f483;
	setp.eq.f32 	%p349, %f475, 0f00000000;
	selp.f32 	%f485, %f476, %f484, %p349;
	setp.eq.f32 	%p350, %f475, 0f7F800000;
	selp.f32 	%f486, 0f7F800000, %f485, %p350;
	setp.geu.f32 	%p351, %f486, %f740;
	@%p351 bra 	$L__BB0_131;
	mov.pred 	%p488, -1;
$L__BB0_131:
	add.s32 	%r262, %r102, 19;
	setp.eq.s32 	%p354, %r1461, %r262;
	mov.pred 	%p489, 0;
	@%p354 bra 	$L__BB0_135;
	mov.f32 	%f487, 0fFF7FFFFF;
	sub.f32 	%f488, %f487, %f20;
	abs.f32 	%f489, %f488;
	setp.lt.f32 	%p356, %f489, 0f34000000;
	@%p356 bra 	$L__BB0_135;
	ld.param.f32 	%f741, [_Z14batchNMSKernelILj256ELj24EEviiiiPKfS1_fiPfS2__param_6];
	add.s32 	%r1172, %r1461, %r4;
	mad.lo.s32 	%r1173, %r1172, %r337, %r243;
	mul.lo.s32 	%r1174, %r1173, %r338;
	add.s32 	%r1175, %r262, %r4;
	mad.lo.s32 	%r1176, %r1175, %r337, %r243;
	mul.lo.s32 	%r1177, %r1176, %r338;
	mul.wide.s32 	%rd92, %r1174, 4;
	add.s64 	%rd93, %rd1, %rd92;
	mul.wide.s32 	%rd94, %r1177, 4;
	add.s64 	%rd95, %rd1, %rd94;
	ld.global.f32 	%f490, [%rd93];
	ld.global.f32 	%f491, [%rd93+4];
	ld.global.f32 	%f492, [%rd95];
	ld.global.f32 	%f493, [%rd95+4];
	sub.f32 	%f494, %f492, %f490;
	sub.f32 	%f495, %f493, %f491;
	abs.f32 	%f496, %f494;
	abs.f32 	%f497, %f495;
	mov.b32 	%r1178, %f497;
	mov.b32 	%r1179, %f496;
	min.s32 	%r1180, %r1178, %r1179;
	mov.b32 	%f498, %r1180;
	max.s32 	%r1181, %r1179, %r1178;
	mov.b32 	%f499, %r1181;
	and.b32  	%r1182, %r1181, -33554432;
	xor.b32  	%r1183, %r1182, 2122317824;
	mov.b32 	%f500, %r1183;
	mul.f32 	%f501, %f498, %f500;
	mul.f32 	%f502, %f499, %f500;
	mul.f32 	%f503, %f501, %f501;
	fma.rn.f32 	%f504, %f502, %f502, %f503;
	sqrt.rn.f32 	%f505, %f504;
	or.b32  	%r1184, %r1182, 8388608;
	mov.b32 	%f506, %r1184;
	mul.f32 	%f507, %f505, %f506;
	setp.eq.f32 	%p358, %f498, 0f00000000;
	selp.f32 	%f508, %f499, %f507, %p358;
	setp.eq.f32 	%p359, %f498, 0f7F800000;
	selp.f32 	%f509, 0f7F800000, %f508, %p359;
	setp.geu.f32 	%p360, %f509, %f741;
	@%p360 bra 	$L__BB0_135;
	mov.pred 	%p489, -1;
$L__BB0_135:
	add.s32 	%r263, %r102, 20;
	setp.eq.s32 	%p363, %r1460, %r263;
	mov.pred 	%p490, 0;
	@%p363 bra 	$L__BB0_139;
	mov.f32 	%f510, 0fFF7FFFFF;
	sub.f32 	%f511, %f510, %f21;
	abs.f32 	%f512, %f511;
	setp.lt.f32 	%p365, %f512, 0f34000000;
	@%p365 bra 	$L__BB0_139;
	ld.param.f32 	%f742, [_Z14batchNMSKernelILj256ELj24EEviiiiPKfS1_fiPfS2__param_6];
	add.s32 	%r1185, %r1460, %r4;
	mad.lo.s32 	%r1186, %r1185, %r337, %r243;
	mul.lo.s32 	%r1187, %r1186, %r338;
	add.s32 	%r1188, %r263, %r4;
	mad.lo.s32 	%r1189, %r1188, %r337, %r243;
	mul.lo.s32 	%r1190, %r1189, %r338;
	mul.wide.s32 	%rd96, %r1187, 4;
	add.s64 	%rd97, %rd1, %rd96;
	mul.wide.s32 	%rd98, %r1190, 4;
	add.s64 	%rd99, %rd1, %rd98;
	ld.global.f32 	%f513, [%rd97];
	ld.global.f32 	%f514, [%rd97+4];
	ld.global.f32 	%f515, [%rd99];
	ld.global.f32 	%f516, [%rd99+4];
	sub.f32 	%f517, %f515, %f513;
	sub.f32 	%f518, %f516, %f514;
	abs.f32 	%f519, %f517;
	abs.f32 	%f520, %f518;
	mov.b32 	%r1191, %f520;
	mov.b32 	%r1192, %f519;
	min.s32 	%r1193, %r1191, %r1192;
	mov.b32 	%f521, %r1193;
	max.s32 	%r1194, %r1192, %r1191;
	mov.b32 	%f522, %r1194;
	and.b32  	%r1195, %r1194, -33554432;
	xor.b32  	%r1196, %r1195, 2122317824;
	mov.b32 	%f523, %r1196;
	mul.f32 	%f524, %f521, %f523;
	mul.f32 	%f525, %f522, %f523;
	mul.f32 	%f526, %f524, %f524;
	fma.rn.f32 	%f527, %f525, %f525, %f526;
	sqrt.rn.f32 	%f528, %f527;
	or.b32  	%r1197, %r1195, 8388608;
	mov.b32 	%f529, %r1197;
	mul.f32 	%f530, %f528, %f529;
	setp.eq.f32 	%p367, %f521, 0f00000000;
	selp.f32 	%f531, %f522, %f530, %p367;
	setp.eq.f32 	%p368, %f521, 0f7F800000;
	selp.f32 	%f532, 0f7F800000, %f531, %p368;
	setp.geu.f32 	%p369, %f532, %f742;
	@%p369 bra 	$L__BB0_139;
	mov.pred 	%p490, -1;
$L__BB0_139:
	add.s32 	%r264, %r102, 21;
	setp.eq.s32 	%p372, %r1459, %r264;
	mov.pred 	%p491, 0;
	@%p372 bra 	$L__BB0_143;
	mov.f32 	%f533, 0fFF7FFFFF;
	sub.f32 	%f534, %f533, %f22;
	abs.f32 	%f535, %f534;
	setp.lt.f32 	%p374, %f535, 0f34000000;
	@%p374 bra 	$L__BB0_143;
	ld.param.f32 	%f743, [_Z14batchNMSKernelILj256ELj24EEviiiiPKfS1_fiPfS2__param_6];
	add.s32 	%r1198, %r1459, %r4;
	mad.lo.s32 	%r1199, %r1198, %r337, %r243;
	mul.lo.s32 	%r1200, %r1199, %r338;
	add.s32 	%r1201, %r264, %r4;
	mad.lo.s32 	%r1202, %r1201, %r337, %r243;
	mul.lo.s32 	%r1203, %r1202, %r338;
	mul.wide.s32 	%rd100, %r1200, 4;
	add.s64 	%rd101, %rd1, %rd100;
	mul.wide.s32 	%rd102, %r1203, 4;
	add.s64 	%rd103, %rd1, %rd102;
	ld.global.f32 	%f536, [%rd101];
	ld.global.f32 	%f537, [%rd101+4];
	ld.global.f32 	%f538, [%rd103];
	ld.global.f32 	%f539, [%rd103+4];
	sub.f32 	%f540, %f538, %f536;
	sub.f32 	%f541, %f539, %f537;
	abs.f32 	%f542, %f540;
	abs.f32 	%f543, %f541;
	mov.b32 	%r1204, %f543;
	mov.b32 	%r1205, %f542;
	min.s32 	%r1206, %r1204, %r1205;
	mov.b32 	%f544, %r1206;
	max.s32 	%r1207, %r1205, %r1204;
	mov.b32 	%f545, %r1207;
	and.b32  	%r1208, %r1207, -33554432;
	xor.b32  	%r1209, %r1208, 2122317824;
	mov.b32 	%f546, %r1209;
	mul.f32 	%f547, %f544, %f546;
	mul.f32 	%f548, %f545, %f546;
	mul.f32 	%f549, %f547, %f547;
	fma.rn.f32 	%f550, %f548, %f548, %f549;
	sqrt.rn.f32 	%f551, %f550;
	or.b32  	%r1210, %r1208, 8388608;
	mov.b32 	%f552, %r1210;
	mul.f32 	%f553, %f551, %f552;
	setp.eq.f32 	%p376, %f544, 0f00000000;
	selp.f32 	%f554, %f545, %f553, %p376;
	setp.eq.f32 	%p377, %f544, 0f7F800000;
	selp.f32 	%f555, 0f7F800000, %f554, %p377;
	setp.geu.f32 	%p378, %f555, %f743;
	@%p378 bra 	$L__BB0_143;
	mov.pred 	%p491, -1;
$L__BB0_143:
	add.s32 	%r265, %r102, 22;
	setp.eq.s32 	%p381, %r1458, %r265;
	mov.pred 	%p492, 0;
	@%p381 bra 	$L__BB0_147;
	mov.f32 	%f556, 0fFF7FFFFF;
	sub.f32 	%f557, %f556, %f23;
	abs.f32 	%f558, %f557;
	setp.lt.f32 	%p383, %f558, 0f34000000;
	@%p383 bra 	$L__BB0_147;
	ld.param.f32 	%f744, [_Z14batchNMSKernelILj256ELj24EEviiiiPKfS1_fiPfS2__param_6];
	add.s32 	%r1211, %r1458, %r4;
	mad.lo.s32 	%r1212, %r1211, %r337, %r243;
	mul.lo.s32 	%r1213, %r1212, %r338;
	add.s32 	%r1214, %r265, %r4;
	mad.lo.s32 	%r1215, %r1214, %r337, %r243;
	mul.lo.s32 	%r1216, %r1215, %r338;
	mul.wide.s32 	%rd104, %r1213, 4;
	add.s64 	%rd105, %rd1, %rd104;
	mul.wide.s32 	%rd106, %r1216, 4;
	add.s64 	%rd107, %rd1, %rd106;
	ld.global.f32 	%f559, [%rd105];
	ld.global.f32 	%f560, [%rd105+4];
	ld.global.f32 	%f561, [%rd107];
	ld.global.f32 	%f562, [%rd107+4];
	sub.f32 	%f563, %f561, %f559;
	sub.f32 	%f564, %f562, %f560;
	abs.f32 	%f565, %f563;
	abs.f32 	%f566, %f564;
	mov.b32 	%r1217, %f566;
	mov.b32 	%r1218, %f565;
	min.s32 	%r1219, %r1217, %r1218;
	mov.b32 	%f567, %r1219;
	max.s32 	%r1220, %r1218, %r1217;
	mov.b32 	%f568, %r1220;
	and.b32  	%r1221, %r1220, -33554432;
	xor.b32  	%r1222, %r1221, 2122317824;
	mov.b32 	%f569, %r1222;
	mul.f32 	%f570, %f567, %f569;
	mul.f32 	%f571, %f568, %f569;
	mul.f32 	%f572, %f570, %f570;
	fma.rn.f32 	%f573, %f571, %f571, %f572;
	sqrt.rn.f32 	%f574, %f573;
	or.b32  	%r1223, %r1221, 8388608;
	mov.b32 	%f575, %r1223;
	mul.f32 	%f576, %f574, %f575;
	setp.eq.f32 	%p385, %f567, 0f00000000;
	selp.f32 	%f577, %f568, %f576, %p385;
	setp.eq.f32 	%p386, %f567, 0f7F800000;
	selp.f32 	%f578, 0f7F800000, %f577, %p386;
	setp.geu.f32 	%p387, %f578, %f744;
	@%p387 bra 	$L__BB0_147;
	mov.pred 	%p492, -1;
$L__BB0_147:
	add.s32 	%r266, %r102, 23;
	setp.eq.s32 	%p390, %r1457, %r266;
	mov.pred 	%p493, 0;
	@%p390 bra 	$L__BB0_151;
	mov.f32 	%f579, 0fFF7FFFFF;
	sub.f32 	%f580, %f579, %f24;
	abs.f32 	%f581, %f580;
	setp.lt.f32 	%p392, %f581, 0f34000000;
	@%p392 bra 	$L__BB0_151;
	ld.param.f32 	%f745, [_Z14batchNMSKernelILj256ELj24EEviiiiPKfS1_fiPfS2__param_6];
	add.s32 	%r1224, %r1457, %r4;
	mad.lo.s32 	%r1225, %r1224, %r337, %r243;
	mul.lo.s32 	%r1226, %r1225, %r338;
	add.s32 	%r1227, %r266, %r4;
	mad.lo.s32 	%r1228, %r1227, %r337, %r243;
	mul.lo.s32 	%r1229, %r1228, %r338;
	mul.wide.s32 	%rd108, %r1226, 4;
	add.s64 	%rd109, %rd1, %rd108;
	mul.wide.s32 	%rd110, %r1229, 4;
	add.s64 	%rd111, %rd1, %rd110;
	ld.global.f32 	%f582, [%rd109];
	ld.global.f32 	%f583, [%rd109+4];
	ld.global.f32 	%f584, [%rd111];
	ld.global.f32 	%f585, [%rd111+4];
	sub.f32 	%f586, %f584, %f582;
	sub.f32 	%f587, %f585, %f583;
	abs.f32 	%f588, %f586;
	abs.f32 	%f589, %f587;
	mov.b32 	%r1230, %f589;
	mov.b32 	%r1231, %f588;
	min.s32 	%r1232, %r1230, %r1231;
	mov.b32 	%f590, %r1232;
	max.s32 	%r1233, %r1231, %r1230;
	mov.b32 	%f591, %r1233;
	and.b32  	%r1234, %r1233, -33554432;
	xor.b32  	%r1235, %r1234, 2122317824;
	mov.b32 	%f592, %r1235;
	mul.f32 	%f593, %f590, %f592;
	mul.f32 	%f594, %f591, %f592;
	mul.f32 	%f595, %f593, %f593;
	fma.rn.f32 	%f596, %f594, %f594, %f595;
	sqrt.rn.f32 	%f597, %f596;
	or.b32  	%r1236, %r1234, 8388608;
	mov.b32 	%f598, %r1236;
	mul.f32 	%f599, %f597, %f598;
	setp.eq.f32 	%p394, %f590, 0f00000000;
	selp.f32 	%f600, %f591, %f599, %p394;
	setp.eq.f32 	%p395, %f590, 0f7F800000;
	selp.f32 	%f601, 0f7F800000, %f600, %p395;
	setp.geu.f32 	%p396, %f601, %f745;
	@%p396 bra 	$L__BB0_151;
	mov.pred 	%p493, -1;
$L__BB0_151:
	ld.param.u64 	%rd305, [_Z14batchNMSKernelILj256ELj24EEviiiiPKfS1_fiPfS2__param_9];
	ld.param.u64 	%rd304, [_Z14batchNMSKernelILj256ELj24EEviiiiPKfS1_fiPfS2__param_8];
	ld.param.u32 	%r1385, [_Z14batchNMSKernelILj256ELj24EEviiiiPKfS1_fiPfS2__param_7];
	cvta.to.global.u64 	%rd4, %rd304;
	cvta.to.global.u64 	%rd5, %rd305;
	bar.sync 	0;
	mov.u32 	%r1238, %ctaid.x;
	mul.lo.s32 	%r267, %r1385, %r1238;
	setp.ge.s32 	%p398, %r102, %r1385;
	mov.b32 	%r1485, 0;
	@%p398 bra 	$L__BB0_154;
	mov.f32 	%f602, 0fFF7FFFFF;
	sub.f32 	%f603, %f602, %f1;
	abs.f32 	%f604, %f603;
	setp.lt.f32 	%p399, %f604, 0f34000000;
	or.pred  	%p400, %p399, %p470;
	@%p400 bra 	$L__BB0_154;
	add.s32 	%r1241, %r1480, %r4;
	add.s32 	%r1242, %r102, %r267;
	mul.wide.s32 	%rd112, %r1241, 4;
	add.s64 	%rd113, %rd2, %rd112;
	ld.global.f32 	%f605, [%rd113];
	mul.wide.s32 	%rd114, %r1242, 4;
	add.s64 	%rd115, %rd4, %rd114;
	st.global.f32 	[%rd115], %f605;
	mad.lo.s32 	%r1243, %r1241, %r337, %r2;
	mad.lo.s32 	%r1244, %r1243, %r338, %r3;
	mul.wide.s32 	%rd116, %r1244, 4;
	add.s64 	%rd117, %rd1, %rd116;
	ld.global.f32 	%f606, [%rd117];
	mad.lo.s32 	%r1245, %r1242, %r337, %r2;
	mad.lo.s32 	%r1246, %r1245, %r338, %r3;
	mul.wide.s32 	%rd118, %r1246, 4;
	add.s64 	%rd119, %rd5, %rd118;
	st.global.f32 	[%rd119], %f606;
	mov.b32 	%r1485, 1;
$L__BB0_154:
	ld.param.u32 	%r1386, [_Z14batchNMSKernelILj256ELj24EEviiiiPKfS1_fiPfS2__param_7];
	add.s32 	%r269, %r1485, %r102;
	setp.ge.s32 	%p401, %r269, %r1386;
	@%p401 bra 	$L__BB0_157;
	mov.f32 	%f607, 0fFF7FFFFF;
	sub.f32 	%f608, %f607, %f2;
	abs.f32 	%f609, %f608;
	setp.lt.f32 	%p402, %f609, 0f34000000;
	or.pred  	%p403, %p402, %p471;
	@%p403 bra 	$L__BB0_157;
	add.s32 	%r1247, %r1479, %r4;
	add.s32 	%r1248, %r269, %r267;
	mul.wide.s32 	%rd120, %r1247, 4;
	add.s64 	%rd121, %rd2, %rd120;
	ld.global.f32 	%f610, [%rd121];
	mul.wide.s32 	%rd122, %r1248, 4;
	add.s64 	%rd123, %rd4, %rd122;
	st.global.f32 	[%rd123], %f610;
	mad.lo.s32 	%r1249, %r1247, %r337, %r2;
	mad.lo.s32 	%r1250, %r1249, %r338, %r3;
	mul.wide.s32 	%rd124, %r1250, 4;
	add.s64 	%rd125, %rd1, %rd124;
	ld.global.f32 	%f611, [%rd125];
	mad.lo.s32 	%r1251, %r1248, %r337, %r2;
	mad.lo.s32 	%r1252, %r1251, %r338, %r3;
	mul.wide.s32 	%rd126, %r1252, 4;
	add.s64 	%rd127, %rd5, %rd126;
	st.global.f32 	[%rd127], %f611;
	add.s32 	%r1485, %r1485, 1;
$L__BB0_157:
	ld.param.u32 	%r1387, [_Z14batchNMSKernelILj256ELj24EEviiiiPKfS1_fiPfS2__param_7];
	add.s32 	%r272, %r1485, %r102;
	setp.ge.s32 	%p404, %r272, %r1387;
	@%p404 bra 	$L__BB0_160;
	mov.f32 	%f612, 0fFF7FFFFF;
	sub.f32 	%f613, %f612, %f3;
	abs.f32 	%f614, %f613;
	setp.lt.f32 	%p405, %f614, 0f34000000;
	or.pred  	%p406, %p405, %p472;
	@%p406 bra 	$L__BB0_160;
	add.s32 	%r1253, %r1478, %r4;
	add.s32 	%r1254, %r272, %r267;
	mul.wide.s32 	%rd128, %r1253, 4;
	add.s64 	%rd129, %rd2, %rd128;
	ld.global.f32 	%f615, [%rd129];
	mul.wide.s32 	%rd130, %r1254, 4;
	add.s64 	%rd131, %rd4, %rd130;
	st.global.f32 	[%rd131], %f615;
	mad.lo.s32 	%r1255, %r1253, %r337, %r2;
	mad.lo.s32 	%r1256, %r1255, %r338, %r3;
	mul.wide.s32 	%rd132, %r1256, 4;
	add.s64 	%rd133, %rd1, %rd132;
	ld.global.f32 	%f616, [%rd133];
	mad.lo.s32 	%r1257, %r1254, %r337, %r2;
	mad.lo.s32 	%r1258, %r1257, %r338, %r3;
	mul.wide.s32 	%rd134, %r1258, 4;
	add.s64 	%rd135, %rd5, %rd134;
	st.global.f32 	[%rd135], %f616;
	add.s32 	%r1485, %r1485, 1;
$L__BB0_160:
	ld.param.u32 	%r1388, [_Z14batchNMSKernelILj256ELj24EEviiiiPKfS1_fiPfS2__param_7];
	add.s32 	%r275, %r1485, %r102;
	setp.ge.s32 	%p407, %r275, %r1388;
	@%p407 bra 	$L__BB0_163;
	mov.f32 	%f617, 0fFF7FFFFF;
	sub.f32 	%f618, %f617, %f4;
	abs.f32 	%f619, %f618;
	setp.lt.f32 	%p408, %f619, 0f34000000;
	or.pred  	%p409, %p408, %p473;
	@%p409 bra 	$L__BB0_163;
	add.s32 	%r1259, %r1477, %r4;
	add.s32 	%r1260, %r275, %r267;
	mul.wide.s32 	%rd136, %r1259, 4;
	add.s64 	%rd137, %rd2, %rd136;
	ld.global.f32 	%f620, [%rd137];
	mul.wide.s32 	%rd138, %r1260, 4;
	add.s64 	%rd139, %rd4, %rd138;
	st.global.f32 	[%rd139], %f620;
	mad.lo.s32 	%r1261, %r1259, %r337, %r2;
	mad.lo.s32 	%r1262, %r1261, %r338, %r3;
	mul.wide.s32 	%rd140, %r1262, 4;
	add.s64 	%rd141, %rd1, %rd140;
	ld.global.f32 	%f621, [%rd141];
	mad.lo.s32 	%r1263, %r1260, %r337, %r2;
	mad.lo.s32 	%r1264, %r1263, %r338, %r3;
	mul.wide.s32 	%rd142, %r1264, 4;
	add.s64 	%rd143, %rd5, %rd142;
	st.global.f32 	[%rd143], %f621;
	add.s32 	%r1485, %r1485, 1;
$L__BB0_163:
	ld.param.u32 	%r1389, [_Z14batchNMSKernelILj256ELj24EEviiiiPKfS1_fiPfS2__param_7];
	add.s32 	%r278, %r1485, %r102;
	setp.ge.s32 	%p410, %r278, %r1389;
	@%p410 bra 	$L__BB0_166;
	mov.f32 	%f622, 0fFF7FFFFF;
	sub.f32 	%f623, %f622, %f5;
	abs.f32 	%f624, %f623;
	setp.lt.f32 	%p411, %f624, 0f34000000;
	or.pred  	%p412, %p411, %p474;
	@%p412 bra 	$L__BB0_166;
	add.s32 	%r1265, %r1476, %r4;
	add.s32 	%r1266, %r278, %r267;
	mul.wide.s32 	%rd144, %r1265, 4;
	add.s64 	%rd145, %rd2, %rd144;
	ld.global.f32 	%f625, [%rd145];
	mul.wide.s32 	%rd146, %r1266, 4;
	add.s64 	%rd147, %rd4, %rd146;
	st.global.f32 	[%rd147], %f625;
	mad.lo.s32 	%r1267, %r1265, %r337, %r2;
	mad.lo.s32 	%r1268, %r1267, %r338, %r3;
	mul.wide.s32 	%rd148, %r1268, 4;
	add.s64 	%rd149, %rd1, %rd148;
	ld.global.f32 	%f626, [%rd149];
	mad.lo.s32 	%r1269, %r1266, %r337, %r2;
	mad.lo.s32 	%r1270, %r1269, %r338, %r3;
	mul.wide.s32 	%rd150, %r1270, 4;
	add.s64 	%rd151, %rd5, %rd150;
	st.global.f32 	[%rd151], %f626;
	add.s32 	%r1485, %r1485, 1;
$L__BB0_166:
	ld.param.u32 	%r1390, [_Z14batchNMSKernelILj256ELj24EEviiiiPKfS1_fiPfS2__param_7];
	add.s32 	%r281, %r1485, %r102;
	setp.ge.s32 	%p413, %r281, %r1390;
	@%p413 bra 	$L__BB0_169;
	mov.f32 	%f627, 0fFF7FFFFF;
	sub.f32 	%f628, %f627, %f6;
	abs.f32 	%f629, %f628;
	setp.lt.f32 	%p414, %f629, 0f34000000;
	or.pred  	%p415, %p414, %p475;
	@%p415 bra 	$L__BB0_169;
	add.s32 	%r1271, %r1475, %r4;
	add.s32 	%r1272, %r281, %r267;
	mul.wide.s32 	%rd152, %r1271, 4;
	add.s64 	%rd153, %rd2, %rd152;
	ld.global.f32 	%f630, [%rd153];
	mul.wide.s32 	%rd154, %r1272, 4;
	add.s64 	%rd155, %rd4, %rd154;
	st.global.f32 	[%rd155], %f630;
	mad.lo.s32 	%r1273, %r1271, %r337, %r2;
	mad.lo.s32 	%r1274, %r1273, %r338, %r3;
	mul.wide.s32 	%rd156, %r1274, 4;
	add.s64 	%rd157, %rd1, %rd156;
	ld.global.f32 	%f631, [%rd157];
	mad.lo.s32 	%r1275, %r1272, %r337, %r2;
	mad.lo.s32 	%r1276, %r1275, %r338, %r3;
	mul.wide.s32 	%rd158, %r1276, 4;
	add.s64 	%rd159, %rd5, %rd158;
	st.global.f32 	[%rd159], %f631;
	add.s32 	%r1485, %r1485, 1;
$L__BB0_169:
	ld.param.u32 	%r1391, [_Z14batchNMSKernelILj256ELj24EEviiiiPKfS1_fiPfS2__param_7];
	add.s32 	%r284, %r1485, %r102;
	setp.ge.s32 	%p416, %r284, %r1391;
	@%p416 bra 	$L__BB0_172;
	mov.f32 	%f632, 0fFF7FFFFF;
	sub.f32 	%f633, %f632, %f7;
	abs.f32 	%f634, %f633;
	setp.lt.f32 	%p417, %f634, 0f34000000;
	or.pred  	%p418, %p417, %p476;
	@%p418 bra 	$L__BB0_172;
	add.s32 	%r1277, %r1474, %r4;
	add.s32 	%r1278, %r284, %r267;
	mul.wide.s32 	%rd160, %r1277, 4;
	add.s64 	%rd161, %rd2, %rd160;
	ld.global.f32 	%f635, [%rd161];
	mul.wide.s32 	%rd162, %r1278, 4;
	add.s64 	%rd163, %rd4, %rd162;
	st.global.f32 	[%rd163], %f635;
	mad.lo.s32 	%r1279, %r1277, %r337, %r2;
	mad.lo.s32 	%r1280, %r1279, %r338, %r3;
	mul.wide.s32 	%rd164, %r1280, 4;
	add.s64 	%rd165, %rd1, %rd164;
	ld.global.f32 	%f636, [%rd165];
	mad.lo.s32 	%r1281, %r1278, %r337, %r2;
	mad.lo.s32 	%r1282, %r1281, %r338, %r3;
	mul.wide.s32 	%rd166, %r1282, 4;
	add.s64 	%rd167, %rd5, %rd166;
	st.global.f32 	[%rd167], %f636;
	add.s32 	%r1485, %r1485, 1;
$L__BB0_172:
	ld.param.u32 	%r1392, [_Z14batchNMSKernelILj256ELj24EEviiiiPKfS1_fiPfS2__param_7];
	add.s32 	%r287, %r1485, %r102;
	setp.ge.s32 	%p419, %r287, %r1392;
	@%p419 bra 	$L__BB0_175;
	mov.f32 	%f637, 0fFF7FFFFF;
	sub.f32 	%f638, %f637, %f8;
	abs.f32 	%f639, %f638;
	setp.lt.f32 	%p420, %f639, 0f34000000;
	or.pred  	%p421, %p420, %p477;
	@%p421 bra 	$L__BB0_175;
	add.s32 	%r1283, %r1473, %r4;
	add.s32 	%r1284, %r287, %r267;
	mul.wide.s32 	%rd168, %r1283, 4;
	add.s64 	%rd169, %rd2, %rd168;
	ld.global.f32 	%f640, [%rd169];
	mul.wide.s32 	%rd170, %r1284, 4;
	add.s64 	%rd171, %rd4, %rd170;
	st.global.f32 	[%rd171], %f640;
	mad.lo.s32 	%r1285, %r1283, %r337, %r2;
	mad.lo.s32 	%r1286, %r1285, %r338, %r3;
	mul.wide.s32 	%rd172, %r1286, 4;
	add.s64 	%rd173, %rd1, %rd172;
	ld.global.f32 	%f641, [%rd173];
	mad.lo.s32 	%r1287, %r1284, %r337, %r2;
	mad.lo.s32 	%r1288, %r1287, %r338, %r3;
	mul.wide.s32 	%rd174, %r1288, 4;
	add.s64 	%rd175, %rd5, %rd174;
	st.global.f32 	[%rd175], %f641;
	add.s32 	%r1485, %r1485, 1;
$L__BB0_175:
	ld.param.u32 	%r1393, [_Z14batchNMSKernelILj256ELj24EEviiiiPKfS1_fiPfS2__param_7];
	add.s32 	%r290, %r1485, %r102;
	setp.ge.s32 	%p422, %r290, %r1393;
	@%p422 bra 	$L__BB0_178;
	mov.f32 	%f642, 0fFF7FFFFF;
	sub.f32 	%f643, %f642, %f9;
	abs.f32 	%f644, %f643;
	setp.lt.f32 	%p423, %f644, 0f34000000;
	or.pred  	%p424, %p423, %p478;
	@%p424 bra 	$L__BB0_178;
	add.s32 	%r1289, %r1472, %r4;
	add.s32 	%r1290, %r290, %r267;
	mul.wide.s32 	%rd176, %r1289, 4;
	add.s64 	%rd177, %rd2, %rd176;
	ld.global.f32 	%f645, [%rd177];
	mul.wide.s32 	%rd178, %r1290, 4;
	add.s64 	%rd179, %rd4, %rd178;
	st.global.f32 	[%rd179], %f645;
	mad.lo.s32 	%r1291, %r1289, %r337, %r2;
	mad.lo.s32 	%r1292, %r1291, %r338, %r3;
	mul.wide.s32 	%rd180, %r1292, 4;
	add.s64 	%rd181, %rd1, %rd180;
	ld.global.f32 	%f646, [%rd181];
	mad.lo.s32 	%r1293, %r1290, %r337, %r2;
	mad.lo.s32 	%r1294, %r1293, %r338, %r3;
	mul.wide.s32 	%rd182, %r1294, 4;
	add.s64 	%rd183, %rd5, %rd182;
	st.global.f32 	[%rd183], %f646;
	add.s32 	%r1485, %r1485, 1;
$L__BB0_178:
	ld.param.u32 	%r1394, [_Z14batchNMSKernelILj256ELj24EEviiiiPKfS1_fiPfS2__param_7];
	add.s32 	%r293, %r1485, %r102;
	setp.ge.s32 	%p425, %r293, %r1394;
	@%p425 bra 	$L__BB0_181;
	mov.f32 	%f647, 0fFF7FFFFF;
	sub.f32 	%f648, %f647, %f10;
	abs.f32 	%f649, %f648;
	setp.lt.f32 	%p426, %f649, 0f34000000;
	or.pred  	%p427, %p426, %p479;
	@%p427 bra 	$L__BB0_181;
	add.s32 	%r1295, %r1471, %r4;
	add.s32 	%r1296, %r293, %r267;
	mul.wide.s32 	%rd184, %r1295, 4;
	add.s64 	%rd185, %rd2, %rd184;
	ld.global.f32 	%f650, [%rd185];
	mul.wide.s32 	%rd186, %r1296, 4;
	add.s64 	%rd187, %rd4, %rd186;
	st.global.f32 	[%rd187], %f650;
	mad.lo.s32 	%r1297, %r1295, %r337, %r2;
	mad.lo.s32 	%r1298, %r1297, %r338, %r3;
	mul.wide.s32 	%rd188, %r1298, 4;
	add.s64 	%rd189, %rd1, %rd188;
	ld.global.f32 	%f651, [%rd189];
	mad.lo.s32 	%r1299, %r1296, %r337, %r2;
	mad.lo.s32 	%r1300, %r1299, %r338, %r3;
	mul.wide.s32 	%rd190, %r1300, 4;
	add.s64 	%rd191, %rd5, %rd190;
	st.global.f32 	[%rd191], %f651;
	add.s32 	%r1485, %r1485, 1;
$L__BB0_181:
	ld.param.u32 	%r1395, [_Z14batchNMSKernelILj256ELj24EEviiiiPKfS1_fiPfS2__param_7];
	add.s32 	%r296, %r1485, %r102;
	setp.ge.s32 	%p428, %r296, %r1395;
	@%p428 bra 	$L__BB0_184;
	mov.f32 	%f652, 0fFF7FFFFF;
	sub.f32 	%f653, %f652, %f11;
	abs.f32 	%f654, %f653;
	setp.lt.f32 	%p429, %f654, 0f34000000;
	or.pred  	%p430, %p429, %p480;
	@%p430 bra 	$L__BB0_184;
	add.s32 	%r1301, %r1470, %r4;
	add.s32 	%r1302, %r296, %r267;
	mul.wide.s32 	%rd192, %r1301, 4;
	add.s64 	%rd193, %rd2, %rd192;
	ld.global.f32 	%f655, [%rd193];
	mul.wide.s32 	%rd194, %r1302, 4;
	add.s64 	%rd195, %rd4, %rd194;
	st.global.f32 	[%rd195], %f655;
	mad.lo.s32 	%r1303, %r1301, %r337, %r2;
	mad.lo.s32 	%r1304, %r1303, %r338, %r3;
	mul.wide.s32 	%rd196, %r1304, 4;
	add.s64 	%rd197, %rd1, %rd196;
	ld.global.f32 	%f656, [%rd197];
	mad.lo.s32 	%r1305, %r1302, %r337, %r2;
	mad.lo.s32 	%r1306, %r1305, %r338, %r3;
	mul.wide.s32 	%rd198, %r1306, 4;
	add.s64 	%rd199, %rd5, %rd198;
	st.global.f32 	[%rd199], %f656;
	add.s32 	%r1485, %r1485, 1;
$L__BB0_184:
	ld.param.u32 	%r1396, [_Z14batchNMSKernelILj256ELj24EEviiiiPKfS1_fiPfS2__param_7];
	add.s32 	%r299, %r1485, %r102;
	setp.ge.s32 	%p431, %r299, %r1396;
	@%p431 bra 	$L__BB0_187;
	mov.f32 	%f657, 0fFF7FFFFF;
	sub.f32 	%f658, %f657, %f12;
	abs.f32 	%f659, %f658;
	setp.lt.f32 	%p432, %f659, 0f34000000;
	or.pred  	%p433, %p432, %p481;
	@%p433 bra 	$L__BB0_187;
	add.s32 	%r1307, %r1469, %r4;
	add.s32 	%r1308, %r299, %r267;
	mul.wide.s32 	%rd200, %r1307, 4;
	add.s64 	%rd201, %rd2, %rd200;
	ld.global.f32 	%f660, [%rd201];
	mul.wide.s32 	%rd202, %r1308, 4;
	add.s64 	%rd203, %rd4, %rd202;
	st.global.f32 	[%rd203], %f660;
	mad.lo.s32 	%r1309, %r1307, %r337, %r2;
	mad.lo.s32 	%r1310, %r1309, %r338, %r3;
	mul.wide.s32 	%rd204, %r1310, 4;
	add.s64 	%rd205, %rd1, %rd204;
	ld.global.f32 	%f661, [%rd205];
	mad.lo.s32 	%r1311, %r1308, %r337, %r2;
	mad.lo.s32 	%r1312, %r1311, %r338, %r3;
	mul.wide.s32 	%rd206, %r1312, 4;
	add.s64 	%rd207, %rd5, %rd206;
	st.global.f32 	[%rd207], %f661;
	add.s32 	%r1485, %r1485, 1;
$L__BB0_187:
	ld.param.u32 	%r1397, [_Z14batchNMSKernelILj256ELj24EEviiiiPKfS1_fiPfS2__param_7];
	add.s32 	%r302, %r1485, %r102;
	setp.ge.s32 	%p434, %r302, %r1397;
	@%p434 bra 	$L__BB0_190;
	mov.f32 	%f662, 0fFF7FFFFF;
	sub.f32 	%f663, %f662, %f13;
	abs.f32 	%f664, %f663;
	setp.lt.f32 	%p435, %f664, 0f34000000;
	or.pred  	%p436, %p435, %p482;
	@%p436 bra 	$L__BB0_190;
	add.s32 	%r1313, %r1468, %r4;
	add.s32 	%r1314, %r302, %r267;
	mul.wide.s32 	%rd208, %r1313, 4;
	add.s64 	%rd209, %rd2, %rd208;
	ld.global.f32 	%f665, [%rd209];
	mul.wide.s32 	%rd210, %r1314, 4;
	add.s64 	%rd211, %rd4, %rd210;
	st.global.f32 	[%rd211], %f665;
	mad.lo.s32 	%r1315, %r1313, %r337, %r2;
	mad.lo.s32 	%r1316, %r1315, %r338, %r3;
	mul.wide.s32 	%rd212, %r1316, 4;
	add.s64 	%rd213, %rd1, %rd212;
	ld.global.f32 	%f666, [%rd213];
	mad.lo.s32 	%r1317, %r1314, %r337, %r2;
	mad.lo.s32 	%r1318, %r1317, %r338, %r3;
	mul.wide.s32 	%rd214, %r1318, 4;
	add.s64 	%rd215, %rd5, %rd214;
	st.global.f32 	[%rd215], %f666;
	add.s32 	%r1485, %r1485, 1;
$L__BB0_190:
	ld.param.u32 	%r1398, [_Z14batchNMSKernelILj256ELj24EEviiiiPKfS1_fiPfS2__param_7];
	add.s32 	%r305, %r1485, %r102;
	setp.ge.s32 	%p437, %r305, %r1398;
	@%p437 bra 	$L__BB0_193;
	mov.f32 	%f667, 0fFF7FFFFF;
	sub.f32 	%f668, %f667, %f14;
	abs.f32 	%f669, %f668;
	setp.lt.f32 	%p438, %f669, 0f34000000;
	or.pred  	%p439, %p438, %p483;
	@%p439 bra 	$L__BB0_193;
	add.s32 	%r1319, %r1467, %r4;
	add.s32 	%r1320, %r305, %r267;
	mul.wide.s32 	%rd216, %r1319, 4;
	add.s64 	%rd217, %rd2, %rd216;
	ld.global.f32 	%f670, [%rd217];
	mul.wide.s32 	%rd218, %r1320, 4;
	add.s64 	%rd219, %rd4, %rd218;
	st.global.f32 	[%rd219], %f670;
	mad.lo.s32 	%r1321, %r1319, %r337, %r2;
	mad.lo.s32 	%r1322, %r1321, %r338, %r3;
	mul.wide.s32 	%rd220, %r1322, 4;
	add.s64 	%rd221, %rd1, %rd220;
	ld.global.f32 	%f671, [%rd221];
	mad.lo.s32 	%r1323, %r1320, %r337, %r2;
	mad.lo.s32 	%r1324, %r1323, %r338, %r3;
	mul.wide.s32 	%rd222, %r1324, 4;
	add.s64 	%rd223, %rd5, %rd222;
	st.global.f32 	[%rd223], %f671;
	add.s32 	%r1485, %r1485, 1;
$L__BB0_193:
	ld.param.u32 	%r1399, [_Z14batchNMSKernelILj256ELj24EEviiiiPKfS1_fiPfS2__param_7];
	add.s32 	%r308, %r1485, %r102;
	setp.ge.s32 	%p440, %r308, %r1399;
	@%p440 bra 	$L__BB0_196;
	mov.f32 	%f672, 0fFF7FFFFF;
	sub.f32 	%f673, %f672, %f15;
	abs.f32 	%f674, %f673;
	setp.lt.f32 	%p441, %f674, 0f34000000;
	or.pred  	%p442, %p441, %p484;
	@%p442 bra 	$L__BB0_196;
	add.s32 	%r1325, %r1466, %r4;
	add.s32 	%r1326, %r308, %r267;
	mul.wide.s32 	%rd224, %r1325, 4;
	add.s64 	%rd225, %rd2, %rd224;
	ld.global.f32 	%f675, [%rd225];
	mul.wide.s32 	%rd226, %r1326, 4;
	add.s64 	%rd227, %rd4, %rd226;
	st.global.f32 	[%rd227], %f675;
	mad.lo.s32 	%r1327, %r1325, %r337, %r2;
	mad.lo.s32 	%r1328, %r1327, %r338, %r3;
	mul.wide.s32 	%rd228, %r1328, 4;
	add.s64 	%rd229, %rd1, %rd228;
	ld.global.f32 	%f676, [%rd229];
	mad.lo.s32 	%r1329, %r1326, %r337, %r2;
	mad.lo.s32 	%r1330, %r1329, %r338, %r3;
	mul.wide.s32 	%rd230, %r1330, 4;
	add.s64 	%rd231, %rd5, %rd230;
	st.global.f32 	[%rd231], %f676;
	add.s32 	%r1485, %r1485, 1;
$L__BB0_196:
	ld.param.u32 	%r1400, [_Z14batchNMSKernelILj256ELj24EEviiiiPKfS1_fiPfS2__param_7];
	add.s32 	%r311, %r1485, %r102;
	setp.ge.s32 	%p443, %r311, %r1400;
	@%p443 bra 	$L__BB0_199;
	mov.f32 	%f677, 0fFF7FFFFF;
	sub.f32 	%f678, %f677, %f16;
	abs.f32 	%f679, %f678;
	setp.lt.f32 	%p444, %f679, 0f34000000;
	or.pred  	%p445, %p444, %p485;
	@%p445 bra 	$L__BB0_199;
	add.s32 	%r1331, %r1465, %r4;
	add.s32 	%r1332, %r311, %r267;
	mul.wide.s32 	%rd232, %r1331, 4;
	add.s64 	%rd233, %rd2, %rd232;
	ld.global.f32 	%f680, [%rd233];
	mul.wide.s32 	%rd234, %r1332, 4;
	add.s64 	%rd235, %rd4, %rd234;
	st.global.f32 	[%rd235], %f680;
	mad.lo.s32 	%r1333, %r1331, %r337, %r2;
	mad.lo.s32 	%r1334, %r1333, %r338, %r3;
	mul.wide.s32 	%rd236, %r1334, 4;
	add.s64 	%rd237, %rd1, %rd236;
	ld.global.f32 	%f681, [%rd237];
	mad.lo.s32 	%r1335, %r1332, %r337, %r2;
	mad.lo.s32 	%r1336, %r1335, %r338, %r3;
	mul.wide.s32 	%rd238, %r1336, 4;
	add.s64 	%rd239, %rd5, %rd238;
	st.global.f32 	[%rd239], %f681;
	add.s32 	%r1485, %r1485, 1;
$L__BB0_199:
	ld.param.u32 	%r1401, [_Z14batchNMSKernelILj256ELj24EEviiiiPKfS1_fiPfS2__param_7];
	add.s32 	%r314, %r1485, %r102;
	setp.ge.s32 	%p446, %r314, %r1401;
	@%p446 bra 	$L__BB0_202;
	mov.f32 	%f682, 0fFF7FFFFF;
	sub.f32 	%f683, %f682, %f17;
	abs.f32 	%f684, %f683;
	setp.lt.f32 	%p447, %f684, 0f34000000;
	or.pred  	%p448, %p447, %p486;
	@%p448 bra 	$L__BB0_202;
	add.s32 	%r1337, %r1464, %r4;
	add.s32 	%r1338, %r314, %r267;
	mul.wide.s32 	%rd240, %r1337, 4;
	add.s64 	%rd241, %rd2, %rd240;
	ld.global.f32 	%f685, [%rd241];
	mul.wide.s32 	%rd242, %r1338, 4;
	add.s64 	%rd243, %rd4, %rd242;
	st.global.f32 	[%rd243], %f685;
	mad.lo.s32 	%r1339, %r1337, %r337, %r2;
	mad.lo.s32 	%r1340, %r1339, %r338, %r3;
	mul.wide.s32 	%rd244, %r1340, 4;
	add.s64 	%rd245, %rd1, %rd244;
	ld.global.f32 	%f686, [%rd245];
	mad.lo.s32 	%r1341, %r1338, %r337, %r2;
	mad.lo.s32 	%r1342, %r1341, %r338, %r3;
	mul.wide.s32 	%rd246, %r1342, 4;
	add.s64 	%rd247, %rd5, %rd246;
	st.global.f32 	[%rd247], %f686;
	add.s32 	%r1485, %r1485, 1;
$L__BB0_202:
	ld.param.u32 	%r1402, [_Z14batchNMSKernelILj256ELj24EEviiiiPKfS1_fiPfS2__param_7];
	add.s32 	%r317, %r1485, %r102;
	setp.ge.s32 	%p449, %r317, %r1402;
	@%p449 bra 	$L__BB0_205;
	mov.f32 	%f687, 0fFF7FFFFF;
	sub.f32 	%f688, %f687, %f18;
	abs.f32 	%f689, %f688;
	setp.lt.f32 	%p450, %f689, 0f34000000;
	or.pred  	%p451, %p450, %p487;
	@%p451 bra 	$L__BB0_205;
	add.s32 	%r1343, %r1463, %r4;
	add.s32 	%r1344, %r317, %r267;
	mul.wide.s32 	%rd248, %r1343, 4;
	add.s64 	%rd249, %rd2, %rd248;
	ld.global.f32 	%f690, [%rd249];
	mul.wide.s32 	%rd250, %r1344, 4;
	add.s64 	%rd251, %rd4, %rd250;
	st.global.f32 	[%rd251], %f690;
	mad.lo.s32 	%r1345, %r1343, %r337, %r2;
	mad.lo.s32 	%r1346, %r1345, %r338, %r3;
	mul.wide.s32 	%rd252, %r1346, 4;
	add.s64 	%rd253, %rd1, %rd252;
	ld.global.f32 	%f691, [%rd253];
	mad.lo.s32 	%r1347, %r1344, %r337, %r2;
	mad.lo.s32 	%r1348, %r1347, %r338, %r3;
	mul.wide.s32 	%rd254, %r1348, 4;
	add.s64 	%rd255, %rd5, %rd254;
	st.global.f32 	[%rd255], %f691;
	add.s32 	%r1485, %r1485, 1;
$L__BB0_205:
	ld.param.u32 	%r1403, [_Z14batchNMSKernelILj256ELj24EEviiiiPKfS1_fiPfS2__param_7];
	add.s32 	%r320, %r1485, %r102;
	setp.ge.s32 	%p452, %r320, %r1403;
	@%p452 bra 	$L__BB0_208;
	mov.f32 	%f692, 0fFF7FFFFF;
	sub.f32 	%f693, %f692, %f19;
	abs.f32 	%f694, %f693;
	setp.lt.f32 	%p453, %f694, 0f34000000;
	or.pred  	%p454, %p453, %p488;
	@%p454 bra 	$L__BB0_208;
	add.s32 	%r1349, %r1462, %r4;
	add.s32 	%r1350, %r320, %r267;
	mul.wide.s32 	%rd256, %r1349, 4;
	add.s64 	%rd257, %rd2, %rd256;
	ld.global.f32 	%f695, [%rd257];
	mul.wide.s32 	%rd258, %r1350, 4;
	add.s64 	%rd259, %rd4, %rd258;
	st.global.f32 	[%rd259], %f695;
	mad.lo.s32 	%r1351, %r1349, %r337, %r2;
	mad.lo.s32 	%r1352, %r1351, %r338, %r3;
	mul.wide.s32 	%rd260, %r1352, 4;
	add.s64 	%rd261, %rd1, %rd260;
	ld.global.f32 	%f696, [%rd261];
	mad.lo.s32 	%r1353, %r1350, %r337, %r2;
	mad.lo.s32 	%r1354, %r1353, %r338, %r3;
	mul.wide.s32 	%rd262, %r1354, 4;
	add.s64 	%rd263, %rd5, %rd262;
	st.global.f32 	[%rd263], %f696;
	add.s32 	%r1485, %r1485, 1;
$L__BB0_208:
	ld.param.u32 	%r1404, [_Z14batchNMSKernelILj256ELj24EEviiiiPKfS1_fiPfS2__param_7];
	add.s32 	%r323, %r1485, %r102;
	setp.ge.s32 	%p455, %r323, %r1404;
	@%p455 bra 	$L__BB0_211;
	mov.f32 	%f697, 0fFF7FFFFF;
	sub.f32 	%f698, %f697, %f20;
	abs.f32 	%f699, %f698;
	setp.lt.f32 	%p456, %f699, 0f34000000;
	or.pred  	%p457, %p456, %p489;
	@%p457 bra 	$L__BB0_211;
	add.s32 	%r1355, %r1461, %r4;
	add.s32 	%r1356, %r323, %r267;
	mul.wide.s32 	%rd264, %r1355, 4;
	add.s64 	%rd265, %rd2, %rd264;
	ld.global.f32 	%f700, [%rd265];
	mul.wide.s32 	%rd266, %r1356, 4;
	add.s64 	%rd267, %rd4, %rd266;
	st.global.f32 	[%rd267], %f700;
	mad.lo.s32 	%r1357, %r1355, %r337, %r2;
	mad.lo.s32 	%r1358, %r1357, %r338, %r3;
	mul.wide.s32 	%rd268, %r1358, 4;
	add.s64 	%rd269, %rd1, %rd268;
	ld.global.f32 	%f701, [%rd269];
	mad.lo.s32 	%r1359, %r1356, %r337, %r2;
	mad.lo.s32 	%r1360, %r1359, %r338, %r3;
	mul.wide.s32 	%rd270, %r1360, 4;
	add.s64 	%rd271, %rd5, %rd270;
	st.global.f32 	[%rd271], %f701;
	add.s32 	%r1485, %r1485, 1;
$L__BB0_211:
	ld.param.u32 	%r1405, [_Z14batchNMSKernelILj256ELj24EEviiiiPKfS1_fiPfS2__param_7];
	add.s32 	%r326, %r1485, %r102;
	setp.ge.s32 	%p458, %r326, %r1405;
	@%p458 bra 	$L__BB0_214;
	mov.f32 	%f702, 0fFF7FFFFF;
	sub.f32 	%f703, %f702, %f21;
	abs.f32 	%f704, %f703;
	setp.lt.f32 	%p459, %f704, 0f34000000;
	or.pred  	%p460, %p459, %p490;
	@%p460 bra 	$L__BB0_214;
	add.s32 	%r1361, %r1460, %r4;
	add.s32 	%r1362, %r326, %r267;
	mul.wide.s32 	%rd272, %r1361, 4;
	add.s64 	%rd273, %rd2, %rd272;
	ld.global.f32 	%f705, [%rd273];
	mul.wide.s32 	%rd274, %r1362, 4;
	add.s64 	%rd275, %rd4, %rd274;
	st.global.f32 	[%rd275], %f705;
	mad.lo.s32 	%r1363, %r1361, %r337, %r2;
	mad.lo.s32 	%r1364, %r1363, %r338, %r3;
	mul.wide.s32 	%rd276, %r1364, 4;
	add.s64 	%rd277, %rd1, %rd276;
	ld.global.f32 	%f706, [%rd277];
	mad.lo.s32 	%r1365, %r1362, %r337, %r2;
	mad.lo.s32 	%r1366, %r1365, %r338, %r3;
	mul.wide.s32 	%rd278, %r1366, 4;
	add.s64 	%rd279, %rd5, %rd278;
	st.global.f32 	[%rd279], %f706;
	add.s32 	%r1485, %r1485, 1;
$L__BB0_214:
	ld.param.u32 	%r1406, [_Z14batchNMSKernelILj256ELj24EEviiiiPKfS1_fiPfS2__param_7];
	add.s32 	%r329, %r1485, %r102;
	setp.ge.s32 	%p461, %r329, %r1406;
	@%p461 bra 	$L__BB0_217;
	mov.f32 	%f707, 0fFF7FFFFF;
	sub.f32 	%f708, %f707, %f22;
	abs.f32 	%f709, %f708;
	setp.lt.f32 	%p462, %f709, 0f34000000;
	or.pred  	%p463, %p462, %p491;
	@%p463 bra 	$L__BB0_217;
	add.s32 	%r1367, %r1459, %r4;
	add.s32 	%r1368, %r329, %r267;
	mul.wide.s32 	%rd280, %r1367, 4;
	add.s64 	%rd281, %rd2, %rd280;
	ld.global.f32 	%f710, [%rd281];
	mul.wide.s32 	%rd282, %r1368, 4;
	add.s64 	%rd283, %rd4, %rd282;
	st.global.f32 	[%rd283], %f710;
	mad.lo.s32 	%r1369, %r1367, %r337, %r2;
	mad.lo.s32 	%r1370, %r1369, %r338, %r3;
	mul.wide.s32 	%rd284, %r1370, 4;
	add.s64 	%rd285, %rd1, %rd284;
	ld.global.f32 	%f711, [%rd285];
	mad.lo.s32 	%r1371, %r1368, %r337, %r2;
	mad.lo.s32 	%r1372, %r1371, %r338, %r3;
	mul.wide.s32 	%rd286, %r1372, 4;
	add.s64 	%rd287, %rd5, %rd286;
	st.global.f32 	[%rd287], %f711;
	add.s32 	%r1485, %r1485, 1;
$L__BB0_217:
	ld.param.u32 	%r1407, [_Z14batchNMSKernelILj256ELj24EEviiiiPKfS1_fiPfS2__param_7];
	add.s32 	%r332, %r1485, %r102;
	setp.ge.s32 	%p464, %r332, %r1407;
	@%p464 bra 	$L__BB0_220;
	mov.f32 	%f712, 0fFF7FFFFF;
	sub.f32 	%f713, %f712, %f23;
	abs.f32 	%f714, %f713;
	setp.lt.f32 	%p465, %f714, 0f34000000;
	or.pred  	%p466, %p465, %p492;
	@%p466 bra 	$L__BB0_220;
	add.s32 	%r1373, %r1458, %r4;
	add.s32 	%r1374, %r332, %r267;
	mul.wide.s32 	%rd288, %r1373, 4;
	add.s64 	%rd289, %rd2, %rd288;
	ld.global.f32 	%f715, [%rd289];
	mul.wide.s32 	%rd290, %r1374, 4;
	add.s64 	%rd291, %rd4, %rd290;
	st.global.f32 	[%rd291], %f715;
	mad.lo.s32 	%r1375, %r1373, %r337, %r2;
	mad.lo.s32 	%r1376, %r1375, %r338, %r3;
	mul.wide.s32 	%rd292, %r1376, 4;
	add.s64 	%rd293, %rd1, %rd292;
	ld.global.f32 	%f716, [%rd293];
	mad.lo.s32 	%r1377, %r1374, %r337, %r2;
	mad.lo.s32 	%r1378, %r1377, %r338, %r3;
	mul.wide.s32 	%rd294, %r1378, 4;
	add.s64 	%rd295, %rd5, %rd294;
	st.global.f32 	[%rd295], %f716;
	add.s32 	%r1485, %r1485, 1;
$L__BB0_220:
	ld.param.u32 	%r1408, [_Z14batchNMSKernelILj256ELj24EEviiiiPKfS1_fiPfS2__param_7];
	add.s32 	%r335, %r1485, %r102;
	setp.ge.s32 	%p467, %r335, %r1408;
	@%p467 bra 	$L__BB0_223;
	mov.f32 	%f717, 0fFF7FFFFF;
	sub.f32 	%f718, %f717, %f24;
	abs.f32 	%f719, %f718;
	setp.lt.f32 	%p468, %f719, 0f34000000;
	or.pred  	%p469, %p468, %p493;
	@%p469 bra 	$L__BB0_223;
	add.s32 	%r1379, %r1457, %r4;
	add.s32 	%r1380, %r335, %r267;
	mul.wide.s32 	%rd296, %r1379, 4;
	add.s64 	%rd297, %rd2, %rd296;
	ld.global.f32 	%f720, [%rd297];
	mul.wide.s32 	%rd298, %r1380, 4;
	add.s64 	%rd299, %rd4, %rd298;
	st.global.f32 	[%rd299], %f720;
	mad.lo.s32 	%r1381, %r1379, %r337, %r2;
	mad.lo.s32 	%r1382, %r1381, %r338, %r3;
	mul.wide.s32 	%rd300, %r1382, 4;
	add.s64 	%rd301, %rd1, %rd300;
	ld.global.f32 	%f721, [%rd301];
	mad.lo.s32 	%r1383, %r1380, %r337, %r2;
	mad.lo.s32 	%r1384, %r1383, %r338, %r3;
	mul.wide.s32 	%rd302, %r1384, 4;
	add.s64 	%rd303, %rd5, %rd302;
	st.global.f32 	[%rd303], %f721;
$L__BB0_223:
	ret;

}
	// .globl	_ZN3cub18CUB_300001_SM_10006detail11EmptyKernelIvEEvv
.visible .entry _ZN3cub18CUB_300001_SM_10006detail11EmptyKernelIvEEvv()
{


	ret;

}


// ===== COMPILED SASS (sm_100) =====

	.target	sm_100

	.elftype	@"ET_EXEC"


//--------------------- .note.nv.tkinfo           --------------------------
	.section	.note.nv.tkinfo,"",@"SHT_NOTE"
	.sectionflags	@"SHF_NOTE_NV_TKINFO"
	.tkinfo
        /*0018*/ 	.word	0x00000002
        /*0030*/ 	.string	""
        /*0030*/ 	.string	"ptxas"
        /*0030*/ 	.string	"Cuda compilation tools, release 13.0, V13.0.88"
        /*0030*/ 	.string	"Build cuda_13.0.r13.0/compiler.36424714_0"
        /*0030*/ 	.string	"-arch sm_100 -m 64 "



//--------------------- .note.nv.cuinfo           --------------------------
	.section	.note.nv.cuinfo,"",@"SHT_NOTE"
	.sectionflags	@"SHF_NOTE_NV_CUINFO"
        /*0018*/ 	.short	0x0002
        /*001a*/ 	.short	0x0064
        /*001c*/ 	.short	0x0082
	.zero		2


//--------------------- .nv.info                  --------------------------
	.section	.nv.info,"",@"SHT_CUDA_INFO"
	.align	4


	//----- nvinfo : EIATTR_REGCOUNT
	.align		4
        /*0000*/ 	.byte	0x04, 0x2f
        /*0002*/ 	.short	(.L_41 - .L_40)
	.align		4
.L_40:
        /*0004*/ 	.word	index@(_Z14batchNMSKernelILj256ELj24EEviiiiPKfS1_fiPfS2_)
        /*0008*/ 	.word	0x00000080


	//----- nvinfo : EIATTR_FRAME_SIZE
	.align		4
.L_41:
        /*000c*/ 	.byte	0x04, 0x11
        /*000e*/ 	.short	(.L_43 - .L_42)
	.align		4
.L_42:
        /*0010*/ 	.word	index@($__internal_0_$__cuda_sm20_sqrt_rn_f32_slowpath)
        /*0014*/ 	.word	0x00000000


	//----- nvinfo : EIATTR_FRAME_SIZE
	.align		4
.L_43:
        /*0018*/ 	.byte	0x04, 0x11
        /*001a*/ 	.short	(.L_45 - .L_44)
	.align		4
.L_44:
        /*001c*/ 	.word	index@(_Z14batchNMSKernelILj256ELj24EEviiiiPKfS1_fiPfS2_)
        /*0020*/ 	.word	0x00000000


	//----- nvinfo : EIATTR_REGCOUNT
	.align		4
.L_45:
        /*0024*/ 	.byte	0x04, 0x2f
        /*0026*/ 	.short	(.L_47 - .L_46)
	.align		4
.L_46:
        /*0028*/ 	.word	index@(_ZN3cub18CUB_300001_SM_10006detail11EmptyKernelIvEEvv)
        /*002c*/ 	.word	0x00000004


	//----- nvinfo : EIATTR_FRAME_SIZE
	.align		4
.L_47:
        /*0030*/ 	.byte	0x04, 0x11
        /*0032*/ 	.short	(.L_49 - .L_48)
	.align		4
.L_48:
        /*0034*/ 	.word	index@(_ZN3cub18CUB_300001_SM_10006detail11EmptyKernelIvEEvv)
        /*0038*/ 	.word	0x00000000


	//----- nvinfo : EIATTR_MIN_STACK_SIZE
	.align		4
.L_49:
        /*003c*/ 	.byte	0x04, 0x12
        /*003e*/ 	.short	(.L_51 - .L_50)
	.align		4
.L_50:
        /*0040*/ 	.word	index@(_ZN3cub18CUB_300001_SM_10006detail11EmptyKernelIvEEvv)
        /*0044*/ 	.word	0x00000000


	//----- nvinfo : EIATTR_MIN_STACK_SIZE
	.align		4
.L_51:
        /*0048*/ 	.byte	0x04, 0x12
        /*004a*/ 	.short	(.L_53 - .L_52)
	.align		4
.L_52:
        /*004c*/ 	.word	index@(_Z14batchNMSKernelILj256ELj24EEviiiiPKfS1_fiPfS2_)
        /*0050*/ 	.word	0x00000000
.L_53:


//--------------------- .nv.compat                --------------------------
	.section	.nv.compat,"",@"SHT_CUDA_COMPAT_INFO"
	.align	4
        /*0000*/ 	.byte	0x02, 0x09, 0x00, 0x00, 0x02, 0x02, 0x01, 0x00, 0x02, 0x05, 0x05, 0x00, 0x03, 0x07, 0x01, 0x01
        /*0010*/ 	.byte	0x02, 0x03, 0x00, 0x00, 0x02, 0x06, 0x01, 0x00, 0x04, 0x0b, 0x08, 0x00, 0x01, 0x00, 0x00, 0x00
        /*0020*/ 	.byte	0x00, 0x00, 0x00, 0x00


//--------------------- .nv.info._ZN3cub18CUB_300001_SM_10006detail11EmptyKernelIvEEvv --------------------------
	.section	.nv.info._ZN3cub18CUB_300001_SM_10006detail11EmptyKernelIvEEvv,"",@"SHT_CUDA_INFO"
	.sectionflags	@""
	.align	4


	//----- nvinfo : EIATTR_CUDA_API_VERSION
	.align		4
        /*0000*/ 	.byte	0x04, 0x37
        /*0002*/ 	.short	(.L_55 - .L_54)
.L_54:
        /*0004*/ 	.word	0x00000082


	//----- nvinfo : EIATTR_SPARSE_MMA_MASK
	.align		4
.L_55:
        /*0008*/ 	.byte	0x03, 0x50
        /*000a*/ 	.short	0x0000


	//----- nvinfo : EIATTR_MAXREG_COUNT
	.align		4
        /*000c*/ 	.byte	0x03, 0x1b
        /*000e*/ 	.short	0x00ff


	//----- nvinfo : EIATTR_MERCURY_ISA_VERSION
	.align		4
        /*0010*/ 	.byte	0x03, 0x5f
        /*0012*/ 	.short	0x0101


	//----- nvinfo : EIATTR_VRC_CTA_INIT_COUNT
	.align		4
        /*0014*/ 	.byte	0x02, 0x4a
	.zero		1
	.zero		1


	//----- nvinfo : EIATTR_EXIT_INSTR_OFFSETS
	.align		4
        /*0018*/ 	.byte	0x04, 0x1c
        /*001a*/ 	.short	(.L_57 - .L_56)


	//   ....[0]....
.L_56:
        /*001c*/ 	.word	0x00000010


	//----- nvinfo : EIATTR_SW_WAR
	.align		4
.L_57:
        /*0020*/ 	.byte	0x04, 0x36
        /*0022*/ 	.short	(.L_59 - .L_58)
.L_58:
        /*0024*/ 	.word	0x00000008
.L_59:


//--------------------- .nv.info._Z14batchNMSKernelILj256ELj24EEviiiiPKfS1_fiPfS2_ --------------------------
	.section	.nv.info._Z14batchNMSKernelILj256ELj24EEviiiiPKfS1_fiPfS2_,"",@"SHT_CUDA_INFO"
	.sectionflags	@""
	.align	4


	//----- nvinfo : EIATTR_CUDA_API_VERSION
	.align		4
        /*0000*/ 	.byte	0x04, 0x37
        /*0002*/ 	.short	(.L_61 - .L_60)
.L_60:
        /*0004*/ 	.word	0x00000082


	//----- nvinfo : EIATTR_KPARAM_INFO
	.align		4
.L_61:
        /*0008*/ 	.byte	0x04, 0x17
        /*000a*/ 	.short	(.L_63 - .L_62)
.L_62:
        /*000c*/ 	.word	0x00000000
        /*0010*/ 	.short	0x0009
        /*0012*/ 	.short	0x0030
        /*0014*/ 	.byte	0x00, 0xf5, 0x21, 0x00


	//----- nvinfo : EIATTR_KPARAM_INFO
	.align		4
.L_63:
        /*0018*/ 	.byte	0x04, 0x17
        /*001a*/ 	.short	(.L_65 - .L_64)
.L_64:
        /*001c*/ 	.word	0x00000000
        /*0020*/ 	.short	0x0008
        /*0022*/ 	.short	0x0028
        /*0024*/ 	.byte	0x00, 0xf5, 0x21, 0x00


	//----- nvinfo : EIATTR_KPARAM_INFO
	.align		4
.L_65:
        /*0028*/ 	.byte	0x04, 0x17
        /*002a*/ 	.short	(.L_67 - .L_66)
.L_66:
        /*002c*/ 	.word	0x00000000
        /*0030*/ 	.short	0x0007
        /*0032*/ 	.short	0x0024
        /*0034*/ 	.byte	0x00, 0xf0, 0x11, 0x00


	//----- nvinfo : EIATTR_KPARAM_INFO
	.align		4
.L_67:
        /*0038*/ 	.byte	0x04, 0x17
        /*003a*/ 	.short	(.L_69 - .L_68)
.L_68:
        /*003c*/ 	.word	0x00000000
        /*0040*/ 	.short	0x0006
        /*0042*/ 	.short	0x0020
        /*0044*/ 	.byte	0x00, 0xf0, 0x11, 0x00


	//----- nvinfo : EIATTR_KPARAM_INFO
	.align		4
.L_69:
        /*0048*/ 	.byte	0x04, 0x17
        /*004a*/ 	.short	(.L_71 - .L_70)
.L_70:
        /*004c*/ 	.word	0x00000000
        /*0050*/ 	.short	0x0005
        /*0052*/ 	.short	0x0018
        /*0054*/ 	.byte	0x00, 0xf5, 0x21, 0x00


	//----- nvinfo : EIATTR_KPARAM_INFO
	.align		4
.L_71:
        /*0058*/ 	.byte	0x04, 0x17
        /*005a*/ 	.short	(.L_73 - .L_72)
.L_72:
        /*005c*/ 	.word	0x00000000
        /*0060*/ 	.short	0x0004
        /*0062*/ 	.short	0x0010
        /*0064*/ 	.byte	0x00, 0xf5, 0x21, 0x00


	//----- nvinfo : EIATTR_KPARAM_INFO
	.align		4
.L_73:
        /*0068*/ 	.byte	0x04, 0x17
        /*006a*/ 	.short	(.L_75 - .L_74)
.L_74:
        /*006c*/ 	.word	0x00000000
        /*0070*/ 	.short	0x0003
        /*0072*/ 	.short	0x000c
        /*0074*/ 	.byte	0x00, 0xf0, 0x11, 0x00


	//----- nvinfo : EIATTR_KPARAM_INFO
	.align		4
.L_75:
        /*0078*/ 	.byte	0x04, 0x17
        /*007a*/ 	.short	(.L_77 - .L_76)
.L_76:
        /*007c*/ 	.word	0x00000000
        /*0080*/ 	.short	0x0002
        /*0082*/ 	.short	0x0008
        /*0084*/ 	.byte	0x00, 0xf0, 0x11, 0x00


	//----- nvinfo : EIATTR_KPARAM_INFO
	.align		4
.L_77:
        /*0088*/ 	.byte	0x04, 0x17
        /*008a*/ 	.short	(.L_79 - .L_78)
.L_78:
        /*008c*/ 	.word	0x00000000
        /*0090*/ 	.short	0x0001
        /*0092*/ 	.short	0x0004
        /*0094*/ 	.byte	0x00, 0xf0, 0x11, 0x00


	//----- nvinfo : EIATTR_KPARAM_INFO
	.align		4
.L_79:
        /*0098*/ 	.byte	0x04, 0x17
        /*009a*/ 	.short	(.L_81 - .L_80)
.L_80:
        /*009c*/ 	.word	0x00000000
        /*00a0*/ 	.short	0x0000
        /*00a2*/ 	.short	0x0000
        /*00a4*/ 	.byte	0x00, 0xf0, 0x11, 0x00


	//----- nvinfo : EIATTR_SPARSE_MMA_MASK
	.align		4
.L_81:
        /*00a8*/ 	.byte	0x03, 0x50
        /*00aa*/ 	.short	0x0000


	//----- nvinfo : EIATTR_MAXREG_COUNT
	.align		4
        /*00ac*/ 	.byte	0x03, 0x1b
        /*00ae*/ 	.short	0x00ff


	//----- nvinfo : EIATTR_NUM_BARRIERS
	.align		4
        /*00b0*/ 	.byte	0x02, 0x4c
        /*00b2*/ 	.byte	0x01
	.zero		1


	//----- nvinfo : EIATTR_MERCURY_ISA_VERSION
	.align		4
        /*00b4*/ 	.byte	0x03, 0x5f
        /*00b6*/ 	.short	0x0101


	//----- nvinfo : EIATTR_COOP_GROUP_MASK_REGIDS
	.align		4
        /*00b8*/ 	.byte	0x04, 0x29
        /*00ba*/ 	.short	(.L_83 - .L_82)


	//   ....[0]....
.L_82:
        /*00bc*/ 	.word	0xffffffff


	//   ....[1]....
        /*00c0*/ 	.word	0xffffffff


	//   ....[2]....
        /*00c4*/ 	.word	0xffffffff


	//   ....[3]....
        /*00c8*/ 	.word	0xffffffff


	//   ....[4]....
        /*00cc*/ 	.word	0xffffffff


	//----- nvinfo : EIATTR_COOP_GROUP_INSTR_OFFSETS
	.align		4
.L_83:
        /*00d0*/ 	.byte	0x04, 0x28
        /*00d2*/ 	.short	(.L_85 - .L_84)


	//   ....[0]....
.L_84:
        /*00d4*/ 	.word	0x000023b0


	//   ....[1]....
        /*00d8*/ 	.word	0x000023d0


	//   ....[2]....
        /*00dc*/ 	.word	0x00002400


	//   ....[3]....
        /*00e0*/ 	.word	0x00002430


	//   ....[4]....
        /*00e4*/ 	.word	0x00002450


	//----- nvinfo : EIATTR_VRC_CTA_INIT_COUNT
	.align		4
.L_85:
        /*00e8*/ 	.byte	0x02, 0x4a
	.zero		1
	.zero		1


	//----- nvinfo : EIATTR_EXIT_INSTR_OFFSETS
	.align		4
        /*00ec*/ 	.byte	0x04, 0x1c
        /*00ee*/ 	.short	(.L_87 - .L_86)


	//   ....[0]....
.L_86:
        /*00f0*/ 	.word	0x0000af90


	//   ....[1]....
        /*00f4*/ 	.word	0x0000afc0


	//   ....[2]....
        /*00f8*/ 	.word	0x0000b100


	//----- nvinfo : EIATTR_CRS_STACK_SIZE
	.align		4
.L_87:
        /*00fc*/ 	.byte	0x04, 0x1e
        /*00fe*/ 	.short	(.L_89 - .L_88)
.L_88:
        /*0100*/ 	.word	0x00000000


	//----- nvinfo : EIATTR_CBANK_PARAM_SIZE
	.align		4
.L_89:
        /*0104*/ 	.byte	0x03, 0x19
        /*0106*/ 	.short	0x0038


	//----- nvinfo : EIATTR_PARAM_CBANK
	.align		4
        /*0108*/ 	.byte	0x04, 0x0a
        /*010a*/ 	.short	(.L_91 - .L_90)
	.align		4
.L_90:
        /*010c*/ 	.word	index@(.nv.constant0._Z14batchNMSKernelILj256ELj24EEviiiiPKfS1_fiPfS2_)
        /*0110*/ 	.short	0x0380
        /*0112*/ 	.short	0x0038


	//----- nvinfo : EIATTR_SW_WAR
	.align		4
.L_91:
        /*0114*/ 	.byte	0x04, 0x36
        /*0116*/ 	.short	(.L_93 - .L_92)
.L_92:
        /*0118*/ 	.word	0x00000008
.L_93:


//--------------------- .nv.callgraph             --------------------------
	.section	.nv.callgraph,"",@"SHT_CUDA_CALLGRAPH"
	.align	4
	.sectionentsize	8
	.align		4
        /*0000*/ 	.word	0x00000000
	.align		4
        /*0004*/ 	.word	0xffffffff
	.align		4
        /*0008*/ 	.word	0x00000000
	.align		4
        /*000c*/ 	.word	0xfffffffe
	.align		4
        /*0010*/ 	.word	0x00000000
	.align		4
        /*0014*/ 	.word	0xfffffffd
	.align		4
        /*0018*/ 	.word	0x00000000
	.align		4
        /*001c*/ 	.word	0xfffffffc


//--------------------- .nv.constant4             --------------------------
	.section	.nv.constant4,"a",@progbits
	.align	8
	.align		8
.nv.constant4:
        /*0000*/ 	.dword	_ZN34_INTERNAL_58e59db6_4_k_cu_2f33f4df4cuda3std3__45__cpo5beginE
	.align		8
        /*0008*/ 	.dword	_ZN34_INTERNAL_58e59db6_4_k_cu_2f33f4df4cuda3std3__45__cpo3endE
	.align		8
        /*0010*/ 	.dword	_ZN34_INTERNAL_58e59db6_4_k_cu_2f33f4df4cuda3std3__45__cpo6cbeginE
	.align		8
        /*0018*/ 	.dword	_ZN34_INTERNAL_58e59db6_4_k_cu_2f33f4df4cuda3std3__45__cpo4cendE
	.align		8
        /*0020*/ 	.dword	_ZN34_INTERNAL_58e59db6_4_k_cu_2f33f4df4cuda3std3__45__cpo6rbeginE
	.align		8
        /*0028*/ 	.dword	_ZN34_INTERNAL_58e59db6_4_k_cu_2f33f4df4cuda3std3__45__cpo4rendE
	.align		8
        /*0030*/ 	.dword	_ZN34_INTERNAL_58e59db6_4_k_cu_2f33f4df4cuda3std3__45__cpo7crbeginE
	.align		8
        /*0038*/ 	.dword	_ZN34_INTERNAL_58e59db6_4_k_cu_2f33f4df4cuda3std3__45__cpo5crendE
	.align		8
        /*0040*/ 	.dword	_ZN34_INTERNAL_58e59db6_4_k_cu_2f33f4df4cuda3std3__436_GLOBAL__N__58e59db6_4_k_cu_2f33f4df6ignoreE
	.align		8
        /*0048*/ 	.dword	_ZN34_INTERNAL_58e59db6_4_k_cu_2f33f4df4cuda3std3__419piecewise_constructE
	.align		8
        /*0050*/ 	.dword	_ZN34_INTERNAL_58e59db6_4_k_cu_2f33f4df4cuda3std3__48in_placeE
	.align		8
        /*0058*/ 	.dword	_ZN34_INTERNAL_58e59db6_4_k_cu_2f33f4df4cuda3std3__420unreachable_sentinelE
	.align		8
        /*0060*/ 	.dword	_ZN34_INTERNAL_58e59db6_4_k_cu_2f33f4df4cuda3std3__47nulloptE
	.align		8
        /*0068*/ 	.dword	_ZN34_INTERNAL_58e59db6_4_k_cu_2f33f4df4cuda3std3__48unexpectE
	.align		8
        /*0070*/ 	.dword	_ZN34_INTERNAL_58e59db6_4_k_cu_2f33f4df4cuda3std6ranges3__45__cpo4swapE
	.align		8
        /*0078*/ 	.dword	_ZN34_INTERNAL_58e59db6_4_k_cu_2f33f4df4cuda3std6ranges3__45__cpo9iter_moveE
	.align		8
        /*0080*/ 	.dword	_ZN34_INTERNAL_58e59db6_4_k_cu_2f33f4df4cuda3std6ranges3__45__cpo5beginE
	.align		8
        /*0088*/ 	.dword	_ZN34_INTERNAL_58e59db6_4_k_cu_2f33f4df4cuda3std6ranges3__45__cpo3endE
	.align		8
        /*0090*/ 	.dword	_ZN34_INTERNAL_58e59db6_4_k_cu_2f33f4df4cuda3std6ranges3__45__cpo6cbeginE
	.align		8
        /*0098*/ 	.dword	_ZN34_INTERNAL_58e59db6_4_k_cu_2f33f4df4cuda3std6ranges3__45__cpo4cendE
	.align		8
        /*00a0*/ 	.dword	_ZN34_INTERNAL_58e59db6_4_k_cu_2f33f4df4cuda3std6ranges3__45__cpo7advanceE
	.align		8
        /*00a8*/ 	.dword	_ZN34_INTERNAL_58e59db6_4_k_cu_2f33f4df4cuda3std6ranges3__45__cpo9iter_swapE
	.align		8
        /*00b0*/ 	.dword	_ZN34_INTERNAL_58e59db6_4_k_cu_2f33f4df4cuda3std6ranges3__45__cpo4nextE
	.align		8
        /*00b8*/ 	.dword	_ZN34_INTERNAL_58e59db6_4_k_cu_2f33f4df4cuda3std6ranges3__45__cpo4prevE
	.align		8
        /*00c0*/ 	.dword	_ZN34_INTERNAL_58e59db6_4_k_cu_2f33f4df4cuda3std6ranges3__45__cpo4dataE
	.align		8
        /*00c8*/ 	.dword	_ZN34_INTERNAL_58e59db6_4_k_cu_2f33f4df4cuda3std6ranges3__45__cpo5cdataE
	.align		8
        /*00d0*/ 	.dword	_ZN34_INTERNAL_58e59db6_4_k_cu_2f33f4df4cuda3std6ranges3__45__cpo4sizeE
	.align		8
        /*00d8*/ 	.dword	_ZN34_INTERNAL_58e59db6_4_k_cu_2f33f4df4cuda3std6ranges3__45__cpo5ssizeE
	.align		8
        /*00e0*/ 	.dword	_ZN34_INTERNAL_58e59db6_4_k_cu_2f33f4df4cuda3std6ranges3__45__cpo8distanceE
	.align		8
        /*00e8*/ 	.dword	_ZN34_INTERNAL_58e59db6_4_k_cu_2f33f4df6thrust24THRUST_300001_SM_1000_NS6system6detail10sequential3seqE
	.align		8
        /*00f0*/ 	.dword	_ZN34_INTERNAL_58e59db6_4_k_cu_2f33f4df6thrust24THRUST_300001_SM_1000_NS12placeholders2_1E
	.align		8
        /*00f8*/ 	.dword	_ZN34_INTERNAL_58e59db6_4_k_cu_2f33f4df6thrust24THRUST_300001_SM_1000_NS12placeholders2_2E
	.align		8
        /*0100*/ 	.dword	_ZN34_INTERNAL_58e59db6_4_k_cu_2f33f4df6thrust24THRUST_300001_SM_1000_NS12placeholders2_3E
	.align		8
        /*0108*/ 	.dword	_ZN34_INTERNAL_58e59db6_4_k_cu_2f33f4df6thrust24THRUST_300001_SM_1000_NS12placeholders2_4E
	.align		8
        /*0110*/ 	.dword	_ZN34_INTERNAL_58e59db6_4_k_cu_2f33f4df6thrust24THRUST_300001_SM_1000_NS12placeholders2_5E
	.align		8
        /*0118*/ 	.dword	_ZN34_INTERNAL_58e59db6_4_k_cu_2f33f4df6thrust24THRUST_300001_SM_1000_NS12placeholders2_6E
	.align		8
        /*0120*/ 	.dword	_ZN34_INTERNAL_58e59db6_4_k_cu_2f33f4df6thrust24THRUST_300001_SM_1000_NS12placeholders2_7E
	.align		8
        /*0128*/ 	.dword	_ZN34_INTERNAL_58e59db6_4_k_cu_2f33f4df6thrust24THRUST_300001_SM_1000_NS12placeholders2_8E
	.align		8
        /*0130*/ 	.dword	_ZN34_INTERNAL_58e59db6_4_k_cu_2f33f4df6thrust24THRUST_300001_SM_1000_NS12placeholders2_9E
	.align		8
        /*0138*/ 	.dword	_ZN34_INTERNAL_58e59db6_4_k_cu_2f33f4df6thrust24THRUST_300001_SM_1000_NS12placeholders3_10E


//--------------------- .text._ZN3cub18CUB_300001_SM_10006detail11EmptyKernelIvEEvv --------------------------
	.section	.text._ZN3cub18CUB_300001_SM_10006detail11EmptyKernelIvEEvv,"ax",@progbits
	.align	128
        .global         _ZN3cub18CUB_300001_SM_10006detail11EmptyKernelIvEEvv
        .type           _ZN3cub18CUB_300001_SM_10006detail11EmptyKernelIvEEvv,@function
        .size           _ZN3cub18CUB_300001_SM_10006detail11EmptyKernelIvEEvv,(.L_x_127 - _ZN3cub18CUB_300001_SM_10006detail11EmptyKernelIvEEvv)
        .other          _ZN3cub18CUB_300001_SM_10006detail11EmptyKernelIvEEvv,@"STO_CUDA_ENTRY STV_DEFAULT"
_ZN3cub18CUB_300001_SM_10006detail11EmptyKernelIvEEvv:
.text._ZN3cub18CUB_300001_SM_10006detail11EmptyKernelIvEEvv:
[----:B------:R-:W-:Y:S01]  /*0000*/  LDC R1, c[0x0][0x37c] ;  /* 0x0000df00ff017b82 */ /* 0x000fe20000000800 */
[----:B------:R-:W-:Y:S05]  /*0010*/  EXIT ;  /* 0x000000000000794d */ /* 0x000fea0003800000 */
.L_x_0:
[----:B------:R-:W-:-:S00]  /*0020*/  BRA `(.L_x_0) ;  /* 0xfffffffc00fc7947 */ /* 0x000fc0000383ffff */
[----:B------:R-:W-:-:S00]  /*0030*/  NOP ;  /* 0x0000000000007918 */ /* 0x000fc00000000000 */
        /* <DEDUP_REMOVED lines=12> */
.L_x_127:


//--------------------- .text._Z14batchNMSKernelILj256ELj24EEviiiiPKfS1_fiPfS2_ --------------------------
	.section	.text._Z14batchNMSKernelILj256ELj24EEviiiiPKfS1_fiPfS2_,"ax",@progbits
	.align	128
        .global         _Z14batchNMSKernelILj256ELj24EEviiiiPKfS1_fiPfS2_
        .type           _Z14batchNMSKernelILj256ELj24EEviiiiPKfS1_fiPfS2_,@function
        .size           _Z14batchNMSKernelILj256ELj24EEviiiiPKfS1_fiPfS2_,(.L_x_126 - _Z14batchNMSKernelILj256ELj24EEviiiiPKfS1_fiPfS2_)
        .other          _Z14batchNMSKernelILj256ELj24EEviiiiPKfS1_fiPfS2_,@"STO_CUDA_ENTRY STV_DEFAULT"
_Z14batchNMSKernelILj256ELj24EEviiiiPKfS1_fiPfS2_:
.text._Z14batchNMSKernelILj256ELj24EEviiiiPKfS1_fiPfS2_:
[----:B------:R-:W-:Y:S01]  /*0000*/  LDC R1, c[0x0][0x37c] ;  /* 0x0000df00ff017b82 */ /* 0x000fe20000000800 */
[----:B------:R-:W0:Y:S07]  /*0010*/  S2R R59, SR_TID.X ;  /* 0x00000000003b7919 */ /* 0x000e2e0000002100 */
[----:B------:R-:W1:Y:S01]  /*0020*/  S2UR UR4, SR_CTAID.X ;  /* 0x00000000000479c3 */ /* 0x000e620000002500 */
[----:B------:R-:W2:Y:S01]  /*0030*/  LDCU.64 UR6, c[0x0][0x358] ;  /* 0x00006b00ff0677ac */ /* 0x000ea20008000a00 */
[----:B------:R-:W-:-:S06]  /*0040*/  IMAD.MOV.U32 R48, RZ, RZ, -0x800001 ;  /* 0xff7fffffff307424 */ /* 0x000fcc00078e00ff */
[----:B------:R-:W1:Y:S01]  /*0050*/  LDC.64 R28, c[0x0][0x380] ;  /* 0x0000e000ff1c7b82 */ /* 0x000e620000000a00 */
[----:B------:R-:W-:Y:S02]  /*0060*/  IMAD.MOV.U32 R51, RZ, RZ, -0x800001 ;  /* 0xff7fffffff337424 */ /* 0x000fe400078e00ff */
[----:B------:R-:W-:Y:S02]  /*0070*/  IMAD.MOV.U32 R49, RZ, RZ, -0x800001 ;  /* 0xff7fffffff317424 */ /* 0x000fe400078e00ff */
[----:B------:R-:W-:Y:S02]  /*0080*/  IMAD.MOV.U32 R45, RZ, RZ, -0x800001 ;  /* 0xff7fffffff2d7424 */ /* 0x000fe400078e00ff */
[----:B0-----:R-:W-:Y:S02]  /*0090*/  VIADD R7, R59, 0x300 ;  /* 0x000003003b077836 */ /* 0x001fe40000000000 */
[C---:B-1----:R-:W-:Y:S01]  /*00a0*/  IMAD R56, R29.reuse, UR4, RZ ;  /* 0x000000041d387c24 */ /* 0x042fe2000f8e02ff */
[----:B------:R-:W0:Y:S01]  /*00b0*/  LDCU.64 UR4, c[0x0][0x390] ;  /* 0x00007200ff0477ac */ /* 0x000e220008000a00 */
[----:B------:R-:W-:-:S02]  /*00c0*/  IMAD R17, R29, R28, RZ ;  /* 0x0000001c1d117224 */ /* 0x000fc400078e02ff */
[C---:B------:R-:W-:Y:S01]  /*00d0*/  IMAD.IADD R0, R56.reuse, 0x1, R59 ;  /* 0x0000000138007824 */ /* 0x040fe200078e023b */
[----:B------:R-:W-:Y:S01]  /*00e0*/  IADD3 R3, P0, PT, R56, R59, RZ ;  /* 0x0000003b38037210 */ /* 0x000fe20007f1e0ff */
[C---:B------:R-:W-:Y:S02]  /*00f0*/  VIADD R5, R59.reuse, 0x100 ;  /* 0x000001003b057836 */ /* 0x040fe40000000000 */
[C---:B------:R-:W-:Y:S01]  /*0100*/  VIADD R6, R0.reuse, 0x200 ;  /* 0x0000020000067836 */ /* 0x040fe20000000000 */
[C---:B------:R-:W-:Y:S01]  /*0110*/  ISETP.GE.AND P1, PT, R0.reuse, R17, PT ;  /* 0x000000110000720c */ /* 0x040fe20003f26270 */
[----:B------:R-:W-:Y:S01]  /*0120*/  VIADD R10, R0, 0x300 ;  /* 0x00000300000a7836 */ /* 0x000fe20000000000 */
[----:B------:R-:W-:Y:S02]  /*0130*/  LEA.HI.X.SX32 R4, R56, RZ, 0x1, P0 ;  /* 0x000000ff38047211 */ /* 0x000fe400000f0eff */
[----:B------:R-:W-:Y:S02]  /*0140*/  ISETP.GE.OR P1, PT, R59, R29, P1 ;  /* 0x0000001d3b00720c */ /* 0x000fe40000f26670 */
[-C--:B------:R-:W-:Y:S01]  /*0150*/  ISETP.GE.AND P2, PT, R6, R17.reuse, PT ;  /* 0x000000110600720c */ /* 0x080fe20003f46270 */
[----:B------:R-:W-:Y:S01]  /*0160*/  VIADD R6, R0, 0x600 ;  /* 0x0000060000067836 */ /* 0x000fe20000000000 */
[----:B------:R-:W-:-:S02]  /*0170*/  ISETP.GE.AND P4, PT, R10, R17, PT ;  /* 0x000000110a00720c */ /* 0x000fc40003f86270 */
[----:B0-----:R-:W-:Y:S01]  /*0180*/  LEA R2, P0, R3, UR4, 0x2 ;  /* 0x0000000403027c11 */ /* 0x001fe2000f8010ff */
[----:B------:R-:W-:Y:S01]  /*0190*/  VIADD R11, R59, 0x700 ;  /* 0x000007003b0b7836 */ /* 0x000fe20000000000 */
[C---:B------:R-:W-:Y:S02]  /*01a0*/  IADD3 R12, PT, PT, R0.reuse, 0x400, RZ ;  /* 0x00000400000c7810 */ /* 0x040fe40007ffe0ff */
[----:B------:R-:W-:Y:S01]  /*01b0*/  LEA.HI.X R3, R3, UR5, R4, 0x2, P0 ;  /* 0x0000000503037c11 */ /* 0x000fe200080f1404 */
[----:B------:R-:W-:Y:S02]  /*01c0*/  VIADD R4, R0, 0x100 ;  /* 0x0000010000047836 */ /* 0x000fe40000000000 */
[----:B------:R-:W0:Y:S01]  /*01d0*/  @!P1 LDC.64 R8, c[0x0][0x390] ;  /* 0x0000e400ff089b82 */ /* 0x000e220000000a00 */
[----:B------:R-:W-:Y:S02]  /*01e0*/  ISETP.GE.OR P4, PT, R7, R29, P4 ;  /* 0x0000001d0700720c */ /* 0x000fe40002786670 */
[-C--:B------:R-:W-:Y:S01]  /*01f0*/  ISETP.GE.AND P6, PT, R4, R17.reuse, PT ;  /* 0x000000110400720c */ /* 0x080fe20003fc6270 */
[----:B------:R-:W-:Y:S01]  /*0200*/  VIADD R4, R0, 0x500 ;  /* 0x0000050000047836 */ /* 0x000fe20000000000 */
[----:B------:R-:W-:-:S02]  /*0210*/  ISETP.GE.AND P5, PT, R12, R17, PT ;  /* 0x000000110c00720c */ /* 0x000fc40003fa6270 */
[----:B------:R-:W-:Y:S02]  /*0220*/  ISETP.GE.OR P6, PT, R5, R29, P6 ;  /* 0x0000001d0500720c */ /* 0x000fe400037c6670 */
[----:B------:R-:W-:Y:S02]  /*0230*/  ISETP.GE.AND P0, PT, R4, R17, PT ;  /* 0x000000110400720c */ /* 0x000fe40003f06270 */
[C---:B------:R-:W-:Y:S01]  /*0240*/  IADD3 R4, PT, PT, R0.reuse, 0x700, RZ ;  /* 0x0000070000047810 */ /* 0x040fe20007ffe0ff */
[C---:B------:R-:W-:Y:S02]  /*0250*/  VIADD R10, R0.reuse, 0xa00 ;  /* 0x00000a00000a7836 */ /* 0x040fe40000000000 */
[----:B--2---:R-:W2:Y:S01]  /*0260*/  @!P4 LDG.E R51, desc[UR6][R2.64+0xc00] ;  /* 0x000c00060233c981 */ /* 0x004ea2000c1e1900 */
[----:B0-----:R-:W-:-:S05]  /*0270*/  @!P1 IMAD.WIDE R8, R0, 0x4, R8 ;  /* 0x0000000400089825 */ /* 0x001fca00078e0208 */
[----:B------:R-:W3:Y:S04]  /*0280*/  @!P6 LDG.E R49, desc[UR6][R2.64+0x400] ;  /* 0x000400060231e981 */ /* 0x000ee8000c1e1900 */
[----:B------:R0:W4:Y:S01]  /*0290*/  @!P1 LDG.E R48, desc[UR6][R8.64] ;  /* 0x0000000608309981 */ /* 0x000122000c1e1900 */
[-C--:B------:R-:W-:Y:S01]  /*02a0*/  ISETP.GE.AND P1, PT, R6, R17.reuse, PT ;  /* 0x000000110600720c */ /* 0x080fe20003f26270 */
[----:B------:R-:W-:Y:S01]  /*02b0*/  VIADD R6, R59, 0x200 ;  /* 0x000002003b067836 */ /* 0x000fe20000000000 */
[----:B------:R-:W-:Y:S01]  /*02c0*/  ISETP.GE.AND P3, PT, R4, R17, PT ;  /* 0x000000110400720c */ /* 0x000fe20003f66270 */
[----:B------:R-:W-:-:S03]  /*02d0*/  VIADD R4, R0, 0x800 ;  /* 0x0000080000047836 */ /* 0x000fc60000000000 */
[----:B------:R-:W-:Y:S01]  /*02e0*/  ISETP.GE.OR P2, PT, R6, R29, P2 ;  /* 0x0000001d0600720c */ /* 0x000fe20001746670 */
[C---:B0-----:R-:W-:Y:S01]  /*02f0*/  VIADD R9, R59.reuse, 0x500 ;  /* 0x000005003b097836 */ /* 0x041fe20000000000 */
[----:B------:R-:W-:-:S04]  /*0300*/  LOP3.LUT R8, R59, 0x400, RZ, 0xfc, !PT ;  /* 0x000004003b087812 */ /* 0x000fc800078efcff */
[-C--:B------:R-:W-:Y:S02]  /*0310*/  ISETP.GE.OR P0, PT, R9, R29.reuse, P0 ;  /* 0x0000001d0900720c */ /* 0x080fe40000706670 */
[-C--:B------:R-:W-:Y:S02]  /*0320*/  ISETP.GE.OR P3, PT, R11, R29.reuse, P3 ;  /* 0x0000001d0b00720c */ /* 0x080fe40001f66670 */
[----:B------:R-:W-:Y:S02]  /*0330*/  ISETP.GE.OR P5, PT, R8, R29, P5 ;  /* 0x0000001d0800720c */ /* 0x000fe40002fa6670 */
[-C--:B------:R-:W-:Y:S01]  /*0340*/  ISETP.GE.AND P4, PT, R10, R17.reuse, PT ;  /* 0x000000110a00720c */ /* 0x080fe20003f86270 */
[----:B------:R-:W-:Y:S01]  /*0350*/  VIADD R10, R59, 0x600 ;  /* 0x000006003b0a7836 */ /* 0x000fe20000000000 */
[----:B------:R-:W-:Y:S02]  /*0360*/  MOV R50, 0xff7fffff ;  /* 0xff7fffff00327802 */ /* 0x000fe40000000f00 */
[----:B------:R-:W-:Y:S01]  /*0370*/  ISETP.GE.AND P6, PT, R4, R17, PT ;  /* 0x000000110400720c */ /* 0x000fe20003fc6270 */
[C---:B------:R-:W-:Y:S01]  /*0380*/  VIADD R4, R0.reuse, 0x900 ;  /* 0x0000090000047836 */ /* 0x040fe20000000000 */
[----:B------:R-:W-:Y:S01]  /*0390*/  IADD3 R12, PT, PT, R0, 0xc00, RZ ;  /* 0x00000c00000c7810 */ /* 0x000fe20007ffe0ff */
[----:B------:R-:W-:Y:S01]  /*03a0*/  IMAD.MOV.U32 R47, RZ, RZ, -0x800001 ;  /* 0xff7fffffff2f7424 */ /* 0x000fe200078e00ff */
[----:B------:R-:W5:Y:S01]  /*03b0*/  @!P0 LDG.E R45, desc[UR6][R2.64+0x1400] ;  /* 0x00140006022d8981 */ /* 0x000f62000c1e1900 */
[----:B------:R-:W-:-:S02]  /*03c0*/  ISETP.GE.OR P1, PT, R10, R29, P1 ;  /* 0x0000001d0a00720c */ /* 0x000fc40000f26670 */
[-C--:B------:R-:W-:Y:S01]  /*03d0*/  ISETP.GE.AND P0, PT, R12, R17.reuse, PT ;  /* 0x000000110c00720c */ /* 0x080fe20003f06270 */
[----:B------:R-:W5:Y:S01]  /*03e0*/  @!P2 LDG.E R50, desc[UR6][R2.64+0x800] ;  /* 0x000800060232a981 */ /* 0x000f62000c1e1900 */
[----:B------:R-:W-:Y:S02]  /*03f0*/  MOV R44, 0xff7fffff ;  /* 0xff7fffff002c7802 */ /* 0x000fe40000000f00 */
[C---:B------:R-:W-:Y:S01]  /*0400*/  LOP3.LUT R12, R59.reuse, 0x800, RZ, 0xfc, !PT ;  /* 0x000008003b0c7812 */ /* 0x040fe200078efcff */
[----:B------:R-:W5:Y:S01]  /*0410*/  @!P3 LDG.E R47, desc[UR6][R2.64+0x1c00] ;  /* 0x001c0006022fb981 */ /* 0x000f62000c1e1900 */
[----:B------:R-:W-:Y:S02]  /*0420*/  IADD3 R14, PT, PT, R0, 0xe00, RZ ;  /* 0x00000e00000e7810 */ /* 0x000fe40007ffe0ff */
[----:B------:R-:W-:Y:S01]  /*0430*/  ISETP.GE.AND P2, PT, R4, R17, PT ;  /* 0x000000110400720c */ /* 0x000fe20003f46270 */
[----:B------:R-:W-:Y:S01]  /*0440*/  VIADD R4, R0, 0xb00 ;  /* 0x00000b0000047836 */ /* 0x000fe20000000000 */
[----:B------:R-:W-:Y:S01]  /*0450*/  ISETP.GE.OR P6, PT, R12, R29, P6 ;  /* 0x0000001d0c00720c */ /* 0x000fe200037c6670 */
[----:B------:R-:W5:Y:S01]  /*0460*/  @!P5 LDG.E R44, desc[UR6][R2.64+0x1000] ;  /* 0x00100006022cd981 */ /* 0x000f62000c1e1900 */
[-C--:B------:R-:W-:Y:S01]  /*0470*/  ISETP.GE.AND P3, PT, R14, R17.reuse, PT ;  /* 0x000000110e00720c */ /* 0x080fe20003f66270 */
[----:B------:R-:W-:Y:S01]  /*0480*/  VIADD R14, R59, 0xa00 ;  /* 0x00000a003b0e7836 */ /* 0x000fe20000000000 */
[----:B------:R-:W-:Y:S01]  /*0490*/  ISETP.GE.AND P5, PT, R4, R17, PT ;  /* 0x000000110400720c */ /* 0x000fe20003fa6270 */
[----:B------:R-:W-:-:S02]  /*04a0*/  IMAD.MOV.U32 R46, RZ, RZ, -0x800001 ;  /* 0xff7fffffff2e7424 */ /* 0x000fc400078e00ff */
[----:B------:R-:W-:Y:S01]  /*04b0*/  VIADD R4, R0, 0xd00 ;  /* 0x00000d0000047836 */ /* 0x000fe20000000000 */
[----:B------:R-:W-:Y:S01]  /*04c0*/  ISETP.GE.OR P4, PT, R14, R29, P4 ;  /* 0x0000001d0e00720c */ /* 0x000fe20002786670 */
[C---:B------:R-:W-:Y:S01]  /*04d0*/  VIADD R13, R59.reuse, 0x900 ;  /* 0x000009003b0d7836 */ /* 0x040fe20000000000 */
[----:B------:R-:W-:Y:S01]  /*04e0*/  LOP3.LUT R24, R59, 0xc00, RZ, 0xfc, !PT ;  /* 0x00000c003b187812 */ /* 0x000fe200078efcff */
[----:B------:R-:W-:Y:S01]  /*04f0*/  IMAD.MOV.U32 R40, RZ, RZ, -0x800001 ;  /* 0xff7fffffff287424 */ /* 0x000fe200078e00ff */
[----:B------:R-:W5:Y:S01]  /*0500*/  @!P1 LDG.E R46, desc[UR6][R2.64+0x1800] ;  /* 0x00180006022e9981 */ /* 0x000f62000c1e1900 */
[----:B------:R-:W-:Y:S02]  /*0510*/  ISETP.GE.AND P1, PT, R4, R17, PT ;  /* 0x000000110400720c */ /* 0x000fe40003f26270 */
[----:B------:R-:W-:Y:S01]  /*0520*/  IADD3 R4, PT, PT, R0, 0xf00, RZ ;  /* 0x00000f0000047810 */ /* 0x000fe20007ffe0ff */
[----:B------:R-:W-:Y:S01]  /*0530*/  IMAD.MOV.U32 R42, RZ, RZ, -0x800001 ;  /* 0xff7fffffff2a7424 */ /* 0x000fe200078e00ff */
[-C--:B------:R-:W-:Y:S01]  /*0540*/  ISETP.GE.OR P2, PT, R13, R29.reuse, P2 ;  /* 0x0000001d0d00720c */ /* 0x080fe20001746670 */
[----:B------:R-:W5:Y:S01]  /*0550*/  @!P6 LDG.E R40, desc[UR6][R2.64+0x2000] ;  /* 0x002000060228e981 */ /* 0x000f62000c1e1900 */
[----:B------:R-:W-:Y:S01]  /*0560*/  ISETP.GE.OR P0, PT, R24, R29, P0 ;  /* 0x0000001d1800720c */ /* 0x000fe20000706670 */
[----:B------:R-:W-:Y:S01]  /*0570*/  VIADD R25, R59, 0xd00 ;  /* 0x00000d003b197836 */ /* 0x000fe20000000000 */
[----:B------:R-:W-:Y:S01]  /*0580*/  ISETP.GE.AND P6, PT, R4, R17, PT ;  /* 0x000000110400720c */ /* 0x000fe20003fc6270 */
[----:B------:R-:W-:Y:S01]  /*0590*/  VIADD R4, R0, 0x1100 ;  /* 0x0000110000047836 */ /* 0x000fe20000000000 */
[----:B------:R-:W5:Y:S01]  /*05a0*/  @!P4 LDG.E R42, desc[UR6][R2.64+0x2800] ;  /* 0x00280006022ac981 */ /* 0x000f62000c1e1900 */
[----:B------:R-:W-:Y:S01]  /*05b0*/  IMAD.MOV.U32 R41, RZ, RZ, -0x800001 ;  /* 0xff7fffffff297424 */ /* 0x000fe200078e00ff */
[----:B------:R-:W-:Y:S01]  /*05c0*/  ISETP.GE.OR P1, PT, R25, R29, P1 ;  /* 0x0000001d1900720c */ /* 0x000fe20000f26670 */
[C---:B------:R-:W-:Y:S01]  /*05d0*/  VIADD R15, R59.reuse, 0xb00 ;  /* 0x00000b003b0f7836 */ /* 0x040fe20000000000 */
[----:B------:R-:W-:Y:S01]  /*05e0*/  ISETP.GE.AND P4, PT, R4, R17, PT ;  /* 0x000000110400720c */ /* 0x000fe20003f86270 */
[----:B------:R-:W-:Y:S01]  /*05f0*/  IMAD.MOV.U32 R36, RZ, RZ, -0x800001 ;  /* 0xff7fffffff247424 */ /* 0x000fe200078e00ff */
[----:B------:R-:W-:Y:S01]  /*0600*/  IADD3 R27, PT, PT, R59, 0xf00, RZ ;  /* 0x00000f003b1b7810 */ /* 0x000fe20007ffe0ff */
[C---:B------:R-:W-:Y:S01]  /*0610*/  VIADD R16, R0.reuse, 0x1000 ;  /* 0x0000100000107836 */ /* 0x040fe20000000000 */
[----:B------:R-:W5:Y:S01]  /*0620*/  @!P2 LDG.E R41, desc[UR6][R2.64+0x2400] ;  /* 0x002400060229a981 */ /* 0x000f62000c1e1900 */
[----:B------:R-:W-:Y:S01]  /*0630*/  VIADD R4, R0, 0x1300 ;  /* 0x0000130000047836 */ /* 0x000fe20000000000 */
[-C--:B------:R-:W-:Y:S01]  /*0640*/  ISETP.GE.OR P5, PT, R15, R29.reuse, P5 ;  /* 0x0000001d0f00720c */ /* 0x080fe20002fa6670 */
[----:B------:R-:W-:Y:S01]  /*0650*/  VIADD R26, R59, 0xe00 ;  /* 0x00000e003b1a7836 */ /* 0x000fe20000000000 */
[----:B------:R-:W-:Y:S01]  /*0660*/  ISETP.GE.OR P6, PT, R27, R29, P6 ;  /* 0x0000001d1b00720c */ /* 0x000fe200037c6670 */
[----:B------:R-:W5:Y:S01]  /*0670*/  @!P0 LDG.E R36, desc[UR6][R2.64+0x3000] ;  /* 0x0030000602248981 */ /* 0x000f62000c1e1900 */
[----:B------:R-:W-:Y:S01]  /*0680*/  IMAD.MOV.U32 R37, RZ, RZ, -0x800001 ;  /* 0xff7fffffff257424 */ /* 0x000fe200078e00ff */
[----:B------:R-:W-:-:S02]  /*0690*/  ISETP.GE.AND P2, PT, R16, R17, PT ;  /* 0x000000111000720c */ /* 0x000fc40003f46270 */
[----:B------:R-:W-:Y:S01]  /*06a0*/  ISETP.GE.AND P0, PT, R4, R17, PT ;  /* 0x000000110400720c */ /* 0x000fe20003f06270 */
[----:B------:R-:W-:Y:S01]  /*06b0*/  VIADD R4, R0, 0x1400 ;  /* 0x0000140000047836 */ /* 0x000fe20000000000 */
[C---:B------:R-:W-:Y:S01]  /*06c0*/  LOP3.LUT R20, R59.reuse, 0x1000, RZ, 0xfc, !PT ;  /* 0x000010003b147812 */ /* 0x040fe200078efcff */
[----:B------:R-:W-:Y:S01]  /*06d0*/  IMAD.MOV.U32 R43, RZ, RZ, -0x800001 ;  /* 0xff7fffffff2b7424 */ /* 0x000fe200078e00ff */
[-C--:B------:R-:W-:Y:S01]  /*06e0*/  ISETP.GE.OR P3, PT, R26, R29.reuse, P3 ;  /* 0x0000001d1a00720c */ /* 0x080fe20001f66670 */
[----:B------:R-:W5:Y:S01]  /*06f0*/  @!P1 LDG.E R37, desc[UR6][R2.64+0x3400] ;  /* 0x0034000602259981 */ /* 0x000f62000c1e1900 */
[----:B------:R-:W-:Y:S02]  /*0700*/  ISETP.GE.OR P2, PT, R20, R29, P2 ;  /* 0x0000001d1400720c */ /* 0x000fe40001746670 */
[----:B------:R-:W-:Y:S01]  /*0710*/  MOV R39, 0xff7fffff ;  /* 0xff7fffff00277802 */ /* 0x000fe20000000f00 */
[----:B------:R-:W-:Y:S01]  /*0720*/  VIADD R21, R59, 0x1100 ;  /* 0x000011003b157836 */ /* 0x000fe20000000000 */
[----:B------:R-:W-:Y:S01]  /*0730*/  ISETP.GE.AND P1, PT, R4, R17, PT ;  /* 0x000000110400720c */ /* 0x000fe20003f26270 */
[C---:B------:R-:W-:Y:S01]  /*0740*/  VIADD R4, R0.reuse, 0x1600 ;  /* 0x0000160000047836 */ /* 0x040fe20000000000 */
[----:B------:R-:W-:Y:S01]  /*0750*/  IADD3 R16, PT, PT, R0, 0x1200, RZ ;  /* 0x0000120000107810 */ /* 0x000fe20007ffe0ff */
[----:B------:R-:W5:Y:S01]  /*0760*/  @!P5 LDG.E R43, desc[UR6][R2.64+0x2c00] ;  /* 0x002c0006022bd981 */ /* 0x000f62000c1e1900 */
[----:B------:R-:W-:-:S02]  /*0770*/  IMAD.MOV.U32 R38, RZ, RZ, -0x800001 ;  /* 0xff7fffffff267424 */ /* 0x000fc400078e00ff */
[----:B------:R-:W-:Y:S01]  /*0780*/  IMAD.MOV.U32 R32, RZ, RZ, -0x800001 ;  /* 0xff7fffffff207424 */ /* 0x000fe200078e00ff */
[----:B------:R-:W5:Y:S01]  /*0790*/  @!P6 LDG.E R39, desc[UR6][R2.64+0x3c00] ;  /* 0x003c00060227e981 */ /* 0x000f62000c1e1900 */
[-C--:B------:R-:W-:Y:S01]  /*07a0*/  ISETP.GE.AND P5, PT, R16, R17.reuse, PT ;  /* 0x000000111000720c */ /* 0x080fe20003fa6270 */
[----:B------:R-:W-:Y:S01]  /*07b0*/  VIADD R16, R0, 0x1500 ;  /* 0x0000150000107836 */ /* 0x000fe20000000000 */
[----:B------:R-:W-:Y:S01]  /*07c0*/  ISETP.GE.AND P6, PT, R4, R17, PT ;  /* 0x000000110400720c */ /* 0x000fe20003fc6270 */
[----:B------:R-:W-:Y:S01]  /*07d0*/  VIADD R4, R0, 0x1700 ;  /* 0x0000170000047836 */ /* 0x000fe20000000000 */
[----:B------:R-:W-:Y:S01]  /*07e0*/  ISETP.GE.OR P4, PT, R21, R29, P4 ;  /* 0x0000001d1500720c */ /* 0x000fe20002786670 */
[C---:B------:R-:W-:Y:S01]  /*07f0*/  VIADD R23, R59.reuse, 0x1300 ;  /* 0x000013003b177836 */ /* 0x040fe20000000000 */
[----:B------:R-:W-:Y:S01]  /*0800*/  IADD3 R22, PT, PT, R59, 0x1200, RZ ;  /* 0x000012003b167810 */ /* 0x000fe20007ffe0ff */
[----:B------:R-:W5:Y:S01]  /*0810*/  @!P3 LDG.E R38, desc[UR6][R2.64+0x3800] ;  /* 0x003800060226b981 */ /* 0x000f62000c1e1900 */
[----:B------:R-:W-:-:S03]  /*0820*/  ISETP.GE.AND P3, PT, R16, R17, PT ;  /* 0x000000111000720c */ /* 0x000fc60003f66270 */
[----:B------:R-:W5:Y:S01]  /*0830*/  @!P2 LDG.E R32, desc[UR6][R2.64+0x4000] ;  /* 0x004000060220a981 */ /* 0x000f62000c1e1900 */
[----:B------:R-:W-:Y:S01]  /*0840*/  ISETP.GE.AND P2, PT, R4, R17, PT ;  /* 0x000000110400720c */ /* 0x000fe20003f46270 */
[----:B------:R-:W-:Y:S01]  /*0850*/  VIADD R17, R59, 0x1500 ;  /* 0x000015003b117836 */ /* 0x000fe20000000000 */
[-C--:B------:R-:W-:Y:S01]  /*0860*/  ISETP.GE.OR P0, PT, R23, R29.reuse, P0 ;  /* 0x0000001d1700720c */ /* 0x080fe20000706670 */
[----:B------:R-:W-:Y:S01]  /*0870*/  IMAD.MOV.U32 R33, RZ, RZ, -0x800001 ;  /* 0xff7fffffff217424 */ /* 0x000fe200078e00ff */
[-C--:B------:R-:W-:Y:S02]  /*0880*/  ISETP.GE.OR P5, PT, R22, R29.reuse, P5 ;  /* 0x0000001d1600720c */ /* 0x080fe40002fa6670 */
[C---:B------:R-:W-:Y:S01]  /*0890*/  LOP3.LUT R16, R59.reuse, 0x1400, RZ, 0xfc, !PT ;  /* 0x000014003b107812 */ /* 0x040fe200078efcff */
[----:B------:R-:W-:Y:S01]  /*08a0*/  VIADD R19, R59, 0x1700 ;  /* 0x000017003b137836 */ /* 0x000fe20000000000 */
[-C--:B------:R-:W-:Y:S01]  /*08b0*/  ISETP.GE.OR P3, PT, R17, R29.reuse, P3 ;  /* 0x0000001d1100720c */ /* 0x080fe20001f66670 */
[----:B------:R-:W-:Y:S01]  /*08c0*/  VIADD R18, R59, 0x1600 ;  /* 0x000016003b127836 */ /* 0x000fe20000000000 */
[-C--:B------:R-:W-:Y:S01]  /*08d0*/  ISETP.GE.OR P1, PT, R16, R29.reuse, P1 ;  /* 0x0000001d1000720c */ /* 0x080fe20000f26670 */
[----:B------:R-:W-:Y:S01]  /*08e0*/  IMAD.MOV.U32 R34, RZ, RZ, -0x800001 ;  /* 0xff7fffffff227424 */ /* 0x000fe200078e00ff */
[----:B------:R-:W-:Y:S01]  /*08f0*/  MOV R35, 0xff7fffff ;  /* 0xff7fffff00237802 */ /* 0x000fe20000000f00 */
[----:B------:R-:W5:Y:S01]  /*0900*/  @!P4 LDG.E R33, desc[UR6][R2.64+0x4400] ;  /* 0x004400060221c981 */ /* 0x000f62000c1e1900 */
[----:B------:R-:W-:-:S02]  /*0910*/  ISETP.GE.OR P2, PT, R19, R29, P2 ;  /* 0x0000001d1300720c */ /* 0x000fc40001746670 */
[----:B------:R-:W-:Y:S01]  /*0920*/  ISETP.GE.OR P6, PT, R18, R29, P6 ;  /* 0x0000001d1200720c */ /* 0x000fe200037c6670 */
[----:B------:R-:W-:Y:S01]  /*0930*/  IMAD.MOV.U32 R29, RZ, RZ, -0x800001 ;  /* 0xff7fffffff1d7424 */ /* 0x000fe200078e00ff */
[----:B------:R-:W5:Y:S01]  /*0940*/  @!P0 LDG.E R35, desc[UR6][R2.64+0x4c00] ;  /* 0x004c000602238981 */ /* 0x000f62000c1e1900 */
[----:B------:R-:W-:-:S03]  /*0950*/  IMAD.MOV.U32 R28, RZ, RZ, -0x800001 ;  /* 0xff7fffffff1c7424 */ /* 0x000fc600078e00ff */
[----:B------:R-:W5:Y:S01]  /*0960*/  @!P5 LDG.E R34, desc[UR6][R2.64+0x4800] ;  /* 0x004800060222d981 */ /* 0x000f62000c1e1900 */
[----:B------:R-:W-:Y:S01]  /*0970*/  IMAD.MOV.U32 R31, RZ, RZ, -0x800001 ;  /* 0xff7fffffff1f7424 */ /* 0x000fe200078e00ff */
[----:B------:R-:W-:Y:S02]  /*0980*/  MOV R30, 0xff7fffff ;  /* 0xff7fffff001e7802 */ /* 0x000fe40000000f00 */
[----:B------:R-:W5:Y:S04]  /*0990*/  @!P3 LDG.E R29, desc[UR6][R2.64+0x5400] ;  /* 0x00540006021db981 */ /* 0x000f68000c1e1900 */
[----:B------:R-:W5:Y:S04]  /*09a0*/  @!P1 LDG.E R28, desc[UR6][R2.64+0x5000] ;  /* 0x00500006021c9981 */ /* 0x000f68000c1e1900 */
[----:B------:R-:W5:Y:S04]  /*09b0*/  @!P2 LDG.E R31, desc[UR6][R2.64+0x5c00] ;  /* 0x005c0006021fa981 */ /* 0x000f68000c1e1900 */
[----:B------:R0:W5:Y:S01]  /*09c0*/  @!P6 LDG.E R30, desc[UR6][R2.64+0x5800] ;  /* 0x00580006021ee981 */ /* 0x000162000c1e1900 */
[----:B------:R-:W0:Y:S01]  /*09d0*/  S2R R53, SR_TID.Y ;  /* 0x0000000000357919 */ /* 0x000e220000002200 */
[----:B------:R-:W0:Y:S01]  /*09e0*/  S2UR UR4, SR_CTAID.Y ;  /* 0x00000000000479c3 */ /* 0x000e220000002600 */
[----:B------:R-:W1:Y:S07]  /*09f0*/  S2R R55, SR_CgaCtaId ;  /* 0x0000000000377919 */ /* 0x000e6e0000008800 */
[----:B------:R-:W0:Y:S01]  /*0a00*/  LDC R52, c[0x0][0x364] ;  /* 0x0000d900ff347b82 */ /* 0x000e220000000800 */
[----:B------:R-:W-:Y:S01]  /*0a10*/  IMAD.MOV.U32 R58, RZ, RZ, -0x1 ;  /* 0xffffffffff3a7424 */ /* 0x000fe200078e00ff */
[----:B------:R-:W-:Y:S01]  /*0a20*/  MOV R4, 0x400 ;  /* 0x0000040000047802 */ /* 0x000fe20000000f00 */
[----:B0-----:R-:W-:-:S03]  /*0a30*/  IMAD R3, R52, UR4, R53 ;  /* 0x0000000434037c24 */ /* 0x001fc6000f8e0235 */
[----:B-1----:R-:W-:Y:S01]  /*0a40*/  LEA R52, R55, R4, 0x18 ;  /* 0x0000000437347211 */ /* 0x002fe200078ec0ff */
[----:B------:R-:W0:Y:S01]  /*0a50*/  S2R R57, SR_TID.Z ;  /* 0x0000000000397919 */ /* 0x000e220000002300 */
[----:B------:R-:W0:Y:S08]  /*0a60*/  S2UR UR5, SR_CTAID.Z ;  /* 0x00000000000579c3 */ /* 0x000e300000002700 */
[----:B------:R-:W0:Y:S01]  /*0a70*/  LDC R54, c[0x0][0x368] ;  /* 0x0000da00ff367b82 */ /* 0x000e220000000800 */
[----:B------:R-:W1:Y:S01]  /*0a80*/  S2R R117, SR_LANEID ;  /* 0x0000000000757919 */ /* 0x000e620000000000 */
[----:B------:R-:W-:-:S02]  /*0a90*/  IMAD R52, R59, 0x60, R52 ;  /* 0x000000603b347824 */ /* 0x000fc400078e0234 */
[----:B------:R-:W-:Y:S01]  /*0aa0*/  IMAD.MOV.U32 R64, RZ, RZ, RZ ;  /* 0x000000ffff407224 */ /* 0x000fe200078e00ff */
[----:B------:R-:W-:Y:S01]  /*0ab0*/  UBMSK UR8, URZ, 0x4 ;  /* 0x00000004ff08789b */ /* 0x000fe20008000000 */
[----:B0-----:R-:W-:Y:S02]  /*0ac0*/  IMAD R2, R54, UR5, R57 ;  /* 0x0000000536027c24 */ /* 0x001fe4000f8e0239 */
[C---:B------:R-:W-:Y:S02]  /*0ad0*/  IMAD R54, R59.reuse, -0x5c, R52 ;  /* 0xffffffa43b367824 */ /* 0x040fe400078e0234 */
[----:B------:R-:W-:-:S03]  /*0ae0*/  IMAD R57, R59, 0x18, RZ ;  /* 0x000000183b397824 */ /* 0x000fc600078e02ff */
[----:B------:R-:W-:Y:S02]  /*0af0*/  LEA R118, R59, R54, 0x5 ;  /* 0x000000363b767211 */ /* 0x000fe400078e28ff */
[----:B----4-:R-:W-:-:S04]  /*0b00*/  ISETP.GT.AND P0, PT, R48, -0x1, PT ;  /* 0xffffffff3000780c */ /* 0x010fc80003f04270 */
[----:B------:R-:W-:Y:S02]  /*0b10*/  SEL R53, R58, 0x80000000, !P0 ;  /* 0x800000003a357807 */ /* 0x000fe40004000000 */
[----:B---3--:R-:W-:-:S04]  /*0b20*/  ISETP.GT.AND P0, PT, R49, -0x1, PT ;  /* 0xffffffff3100780c */ /* 0x008fc80003f04270 */
[----:B------:R-:W-:Y:S02]  /*0b30*/  SEL R4, R58, 0x80000000, !P0 ;  /* 0x800000003a047807 */ /* 0x000fe40004000000 */
[----:B--2---:R-:W-:Y:S02]  /*0b40*/  ISETP.GT.AND P0, PT, R51, -0x1, PT ;  /* 0xffffffff3300780c */ /* 0x004fe40003f04270 */
[----:B------:R-:W-:Y:S02]  /*0b50*/  LOP3.LUT R49, R4, R49, RZ, 0x3c, !PT ;  /* 0x0000003104317212 */ /* 0x000fe400078e3cff */
[----:B------:R-:W-:-:S04]  /*0b60*/  SEL R4, R58, 0x80000000, !P0 ;  /* 0x800000003a047807 */ /* 0x000fc80004000000 */
[----:B------:R-:W-:Y:S02]  /*0b70*/  LOP3.LUT R51, R4, R51, RZ, 0x3c, !PT ;  /* 0x0000003304337212 */ /* 0x000fe400078e3cff */
[----:B-----5:R-:W-:-:S04]  /*0b80*/  ISETP.GT.AND P0, PT, R45, -0x1, PT ;  /* 0xffffffff2d00780c */ /* 0x020fc80003f04270 */
[----:B------:R-:W-:Y:S02]  /*0b90*/  SEL R4, R58, 0x80000000, !P0 ;  /* 0x800000003a047807 */ /* 0x000fe40004000000 */
[----:B------:R-:W-:Y:S02]  /*0ba0*/  ISETP.GT.AND P0, PT, R47, -0x1, PT ;  /* 0xffffffff2f00780c */ /* 0x000fe40003f04270 */
[----:B------:R-:W-:Y:S02]  /*0bb0*/  LOP3.LUT R45, R4, R45, RZ, 0x3c, !PT ;  /* 0x0000002d042d7212 */ /* 0x000fe400078e3cff */
[----:B------:R-:W-:-:S04]  /*0bc0*/  SEL R4, R58, 0x80000000, !P0 ;  /* 0x800000003a047807 */ /* 0x000fc80004000000 */
[----:B------:R-:W-:Y:S02]  /*0bd0*/  LOP3.LUT R47, R4, R47, RZ, 0x3c, !PT ;  /* 0x0000002f042f7212 */ /* 0x000fe400078e3cff */
[----:B------:R-:W-:Y:S02]  /*0be0*/  ISETP.GT.AND P1, PT, R50, -0x1, PT ;  /* 0xffffffff3200780c */ /* 0x000fe40003f24270 */
[----:B------:R-:W-:Y:S02]  /*0bf0*/  LOP3.LUT R48, R53, R48, RZ, 0x3c, !PT ;  /* 0x0000003035307212 */ /* 0x000fe400078e3cff */
[----:B------:R-:W-:Y:S02]  /*0c00*/  SEL R53, R58, 0x80000000, !P1 ;  /* 0x800000003a357807 */ /* 0x000fe40004800000 */
[----:B------:R-:W-:Y:S02]  /*0c10*/  ISETP.GT.AND P1, PT, R46, -0x1, PT ;  /* 0xffffffff2e00780c */ /* 0x000fe40003f24270 */
[----:B------:R-:W-:-:S02]  /*0c20*/  LOP3.LUT R50, R53, R50, RZ, 0x3c, !PT ;  /* 0x0000003235327212 */ /* 0x000fc400078e3cff */
[----:B------:R-:W-:Y:S02]  /*0c30*/  SEL R53, R58, 0x80000000, !P1 ;  /* 0x800000003a357807 */ /* 0x000fe40004800000 */
[----:B------:R-:W-:-:S04]  /*0c40*/  ISETP.GT.AND P0, PT, R41, -0x1, PT ;  /* 0xffffffff2900780c */ /* 0x000fc80003f04270 */
[----:B------:R-:W-:-:S04]  /*0c50*/  SEL R4, R58, 0x80000000, !P0 ;  /* 0x800000003a047807 */ /* 0x000fc80004000000 */
[----:B------:R-:W-:Y:S02]  /*0c60*/  LOP3.LUT R41, R4, R41, RZ, 0x3c, !PT ;  /* 0x0000002904297212 */ /* 0x000fe400078e3cff */
[----:B------:R-:W-:Y:S02]  /*0c70*/  ISETP.GT.AND P1, PT, R42, -0x1, PT ;  /* 0xffffffff2a00780c */ /* 0x000fe40003f24270 */
[----:B------:R-:W-:-:S04]  /*0c80*/  ISETP.GT.AND P0, PT, R43, -0x1, PT ;  /* 0xffffffff2b00780c */ /* 0x000fc80003f04270 */
[----:B------:R-:W-:Y:S02]  /*0c90*/  SEL R4, R58, 0x80000000, !P0 ;  /* 0x800000003a047807 */ /* 0x000fe40004000000 */
[----:B------:R-:W-:Y:S02]  /*0ca0*/  ISETP.GT.AND P0, PT, R37, -0x1, PT ;  /* 0xffffffff2500780c */ /* 0x000fe40003f04270 */
[----:B------:R-:W-:Y:S02]  /*0cb0*/  LOP3.LUT R43, R4, R43, RZ, 0x3c, !PT ;  /* 0x0000002b042b7212 */ /* 0x000fe400078e3cff */
[----:B------:R-:W-:Y:S02]  /*0cc0*/  SEL R4, R58, 0x80000000, !P0 ;  /* 0x800000003a047807 */ /* 0x000fe40004000000 */
[----:B------:R-:W-:Y:S02]  /*0cd0*/  ISETP.GT.AND P0, PT, R39, -0x1, PT ;  /* 0xffffffff2700780c */ /* 0x000fe40003f04270 */
[----:B------:R-:W-:-:S02]  /*0ce0*/  LOP3.LUT R37, R4, R37, RZ, 0x3c, !PT ;  /* 0x0000002504257212 */ /* 0x000fc400078e3cff */
[----:B------:R-:W-:Y:S02]  /*0cf0*/  LOP3.LUT R46, R53, R46, RZ, 0x3c, !PT ;  /* 0x0000002e352e7212 */ /* 0x000fe400078e3cff */
[C---:B------:R-:W-:Y:S02]  /*0d00*/  SEL R4, R58.reuse, 0x80000000, !P0 ;  /* 0x800000003a047807 */ /* 0x040fe40004000000 */
[----:B------:R-:W-:Y:S02]  /*0d10*/  SEL R53, R58, 0x80000000, !P1 ;  /* 0x800000003a357807 */ /* 0x000fe40004800000 */
[----:B------:R-:W-:Y:S02]  /*0d20*/  ISETP.GT.AND P2, PT, R44, -0x1, PT ;  /* 0xffffffff2c00780c */ /* 0x000fe40003f44270 */
[----:B------:R-:W-:Y:S02]  /*0d30*/  ISETP.GT.AND P1, PT, R38, -0x1, PT ;  /* 0xffffffff2600780c */ /* 0x000fe40003f24270 */
[----:B------:R-:W-:-:S02]  /*0d40*/  LOP3.LUT R39, R4, R39, RZ, 0x3c, !PT ;  /* 0x0000002704277212 */ /* 0x000fc400078e3cff */
[----:B------:R-:W-:Y:S02]  /*0d50*/  ISETP.GT.AND P0, PT, R33, -0x1, PT ;  /* 0xffffffff2100780c */ /* 0x000fe40003f04270 */
[----:B------:R-:W-:Y:S02]  /*0d60*/  LOP3.LUT R42, R53, R42, RZ, 0x3c, !PT ;  /* 0x0000002a352a7212 */ /* 0x000fe400078e3cff */
[C---:B------:R-:W-:Y:S02]  /*0d70*/  SEL R4, R58.reuse, 0x80000000, !P0 ;  /* 0x800000003a047807 */ /* 0x040fe40004000000 */
[C---:B------:R-:W-:Y:S02]  /*0d80*/  SEL R55, R58.reuse, 0x80000000, !P2 ;  /* 0x800000003a377807 */ /* 0x040fe40005000000 */
[----:B------:R-:W-:Y:S02]  /*0d90*/  SEL R53, R58, 0x80000000, !P1 ;  /* 0x800000003a357807 */ /* 0x000fe40004800000 */
[----:B------:R-:W-:-:S02]  /*0da0*/  ISETP.GT.AND P0, PT, R35, -0x1, PT ;  /* 0xffffffff2300780c */ /* 0x000fc40003f04270 */
[----:B------:R-:W-:Y:S02]  /*0db0*/  ISETP.GT.AND P2, PT, R40, -0x1, PT ;  /* 0xffffffff2800780c */ /* 0x000fe40003f44270 */
[----:B------:R-:W-:Y:S02]  /*0dc0*/  ISETP.GT.AND P1, PT, R34, -0x1, PT ;  /* 0xffffffff2200780c */ /* 0x000fe40003f24270 */
[----:B------:R-:W-:Y:S02]  /*0dd0*/  LOP3.LUT R33, R4, R33, RZ, 0x3c, !PT ;  /* 0x0000002104217212 */ /* 0x000fe400078e3cff */
[----:B------:R-:W-:Y:S02]  /*0de0*/  LOP3.LUT R44, R55, R44, RZ, 0x3c, !PT ;  /* 0x0000002c372c7212 */ /* 0x000fe400078e3cff */
[----:B------:R-:W-:Y:S02]  /*0df0*/  LOP3.LUT R38, R53, R38, RZ, 0x3c, !PT ;  /* 0x0000002635267212 */ /* 0x000fe400078e3cff */
[----:B------:R-:W-:-:S02]  /*0e00*/  SEL R4, R58, 0x80000000, !P0 ;  /* 0x800000003a047807 */ /* 0x000fc40004000000 */
[C---:B------:R-:W-:Y:S02]  /*0e10*/  SEL R55, R58.reuse, 0x80000000, !P2 ;  /* 0x800000003a377807 */ /* 0x040fe40005000000 */
[----:B------:R-:W-:Y:S02]  /*0e20*/  SEL R53, R58, 0x80000000, !P1 ;  /* 0x800000003a357807 */ /* 0x000fe40004800000 */
[----:B------:R-:W-:Y:S02]  /*0e30*/  ISETP.GT.AND P0, PT, R29, -0x1, PT ;  /* 0xffffffff1d00780c */ /* 0x000fe40003f04270 */
[----:B------:R-:W-:Y:S02]  /*0e40*/  ISETP.GT.AND P2, PT, R36, -0x1, PT ;  /* 0xffffffff2400780c */ /* 0x000fe40003f44270 */
[----:B------:R-:W-:Y:S02]  /*0e50*/  ISETP.GT.AND P1, PT, R28, -0x1, PT ;  /* 0xffffffff1c00780c */ /* 0x000fe40003f24270 */
[----:B------:R-:W-:-:S02]  /*0e60*/  LOP3.LUT R35, R4, R35, RZ, 0x3c, !PT ;  /* 0x0000002304237212 */ /* 0x000fc400078e3cff */
[----:B------:R-:W-:Y:S02]  /*0e70*/  LOP3.LUT R40, R55, R40, RZ, 0x3c, !PT ;  /* 0x0000002837287212 */ /* 0x000fe400078e3cff */
        /* <DEDUP_REMOVED lines=13> */
[----:B------:R-:W-:Y:S01]  /*0f50*/  LOP3.LUT R31, R4, R31, RZ, 0x3c, !PT ;  /* 0x0000001f041f7212 */ /* 0x000fe200078e3cff */
[----:B------:R-:W-:Y:S01]  /*0f60*/  IMAD.MOV.U32 R4, RZ, RZ, R59 ;  /* 0x000000ffff047224 */ /* 0x000fe200078e003b */
[----:B------:R-:W-:Y:S02]  /*0f70*/  LOP3.LUT R32, R55, R32, RZ, 0x3c, !PT ;  /* 0x0000002037207212 */ /* 0x000fe400078e3cff */
[----:B-1----:R-:W-:-:S07]  /*0f80*/  LOP3.LUT R30, R53, R30, RZ, 0x3c, !PT ;  /* 0x0000001e351e7212 */ /* 0x002fce00078e3cff */
.L_x_1:
[C---:B0-----:R-:W-:Y:S01]  /*0f90*/  ISETP.NE.AND P0, PT, R48.reuse, 0x7fffffff, PT ;  /* 0x7fffffff3000780c */ /* 0x041fe20003f05270 */
[----:B------:R-:W-:Y:S01]  /*0fa0*/  STS [R54], RZ ;  /* 0x000000ff36007388 */ /* 0x000fe20000000800 */
[----:B------:R-:W0:Y:S01]  /*0fb0*/  S2UR UR5, SR_CgaCtaId ;  /* 0x00000000000579c3 */ /* 0x000e220000008800 */
[----:B------:R-:W-:Y:S01]  /*0fc0*/  ISETP.NE.AND P1, PT, R117, 0x1f, PT ;  /* 0x0000001f7500780c */ /* 0x000fe20003f25270 */
[----:B------:R-:W-:Y:S01]  /*0fd0*/  UMOV UR4, 0x400 ;  /* 0x0000040000047882 */ /* 0x000fe20000000000 */
[----:B--2---:R-:W-:Y:S01]  /*0fe0*/  SEL R53, R48, 0x80000000, P0 ;  /* 0x8000000030357807 */ /* 0x004fe20000000000 */
[----:B------:R-:W-:Y:S01]  /*0ff0*/  STS [R54+0x400], RZ ;  /* 0x000400ff36007388 */ /* 0x000fe20000000800 */
[----:B------:R-:W-:Y:S02]  /*1000*/  ISETP.NE.AND P0, PT, R49, 0x7fffffff, PT ;  /* 0x7fffffff3100780c */ /* 0x000fe40003f05270 */
[----:B------:R-:W-:Y:S01]  /*1010*/  SHF.R.U32.HI R53, RZ, R64, R53 ;  /* 0x00000040ff357219 */ /* 0x000fe20000011635 */
[----:B------:R-:W-:Y:S01]  /*1020*/  STS [R54+0x800], RZ ;  /* 0x000800ff36007388 */ /* 0x000fe20000000800 */
[----:B------:R-:W-:-:S02]  /*1030*/  SHF.R.U32.HI R120, RZ, 0x5, R59 ;  /* 0x00000005ff787819 */ /* 0x000fc4000001163b */
[----:B------:R-:W-:Y:S01]  /*1040*/  LOP3.LUT R53, R53, UR8, RZ, 0xc0, !PT ;  /* 0x0000000835357c12 */ /* 0x000fe2000f8ec0ff */
[----:B------:R-:W-:Y:S01]  /*1050*/  STS [R54+0xc00], RZ ;  /* 0x000c00ff36007388 */ /* 0x000fe20000000800 */
[C---:B------:R-:W-:Y:S02]  /*1060*/  ISETP.NE.AND P2, PT, R120.reuse, 0x6, PT ;  /* 0x000000067800780c */ /* 0x040fe40003f45270 */
[----:B------:R-:W-:Y:S01]  /*1070*/  ISETP.NE.AND P3, PT, R120, 0x7, PT ;  /* 0x000000077800780c */ /* 0x000fe20003f65270 */
[----:B------:R-:W-:Y:S01]  /*1080*/  IMAD.SHL.U32 R52, R53, 0x400, RZ ;  /* 0x0000040035347824 */ /* 0x000fe200078e00ff */
[----:B------:R-:W-:Y:S01]  /*1090*/  SHF.R.U32.HI R53, RZ, 0x2, R53 ;  /* 0x00000002ff357819 */ /* 0x000fe20000011635 */
[----:B------:R-:W-:Y:S03]  /*10a0*/  STS [R54+0x1000], RZ ;  /* 0x001000ff36007388 */ /* 0x000fe60000000800 */
[----:B------:R-:W-:Y:S01]  /*10b0*/  LOP3.LUT R109, R52, 0x1c00, RZ, 0xc, !PT ;  /* 0x00001c00346d7812 */ /* 0x000fe200078e0cff */
[----:B------:R-:W-:Y:S01]  /*10c0*/  STS [R54+0x1400], RZ ;  /* 0x001400ff36007388 */ /* 0x000fe20000000800 */
[----:B------:R-:W-:Y:S01]  /*10d0*/  LOP3.LUT R53, R53, 0x3ffffffe, RZ, 0xc0, !PT ;  /* 0x3ffffffe35357812 */ /* 0x000fe200078ec0ff */
[----:B0-----:R-:W-:-:S02]  /*10e0*/  ULEA UR4, UR5, UR4, 0x18 ;  /* 0x0000000405047291 */ /* 0x001fc4000f8ec0ff */
[----:B------:R-:W-:Y:S01]  /*10f0*/  STS [R54+0x1800], RZ ;  /* 0x001800ff36007388 */ /* 0x000fe20000000800 */
[----:B------:R-:W-:Y:S02]  /*1100*/  IADD3 R109, PT, PT, -R53, R54, R109 ;  /* 0x00000036356d7210 */ /* 0x000fe40007ffe16d */
[----:B------:R-:W-:Y:S01]  /*1110*/  SEL R53, R49, 0x80000000, P0 ;  /* 0x8000000031357807 */ /* 0x000fe20000000000 */
[----:B------:R-:W-:Y:S01]  /*1120*/  STS [R54+0x1c00], RZ ;  /* 0x001c00ff36007388 */ /* 0x000fe20000000800 */
[----:B------:R-:W-:Y:S02]  /*1130*/  ISETP.NE.AND P0, PT, R50, 0x7fffffff, PT ;  /* 0x7fffffff3200780c */ /* 0x000fe40003f05270 */
[----:B------:R-:W-:Y:S01]  /*1140*/  SHF.R.U32.HI R53, RZ, R64, R53 ;  /* 0x00000040ff357219 */ /* 0x000fe20000011635 */
[----:B------:R-:W-:Y:S03]  /*1150*/  STS [R54+0x2000], RZ ;  /* 0x002000ff36007388 */ /* 0x000fe60000000800 */
[----:B------:R-:W-:Y:S01]  /*1160*/  LOP3.LUT R53, R53, UR8, RZ, 0xc0, !PT ;  /* 0x0000000835357c12 */ /* 0x000fe2000f8ec0ff */
[----:B------:R-:W0:Y:S03]  /*1170*/  LDS.U16 R104, [R109+0x2] ;  /* 0x000002006d687984 */ /* 0x000e260000000400 */
[----:B------:R-:W-:Y:S01]  /*1180*/  SHF.R.U32.HI R55, RZ, 0x2, R53 ;  /* 0x00000002ff377819 */ /* 0x000fe20000011635 */
[----:B------:R-:W-:-:S03]  /*1190*/  IMAD.SHL.U32 R52, R53, 0x400, RZ ;  /* 0x0000040035347824 */ /* 0x000fc600078e00ff */
[----:B------:R-:W-:Y:S02]  /*11a0*/  LOP3.LUT R55, R55, 0x3ffffffe, RZ, 0xc0, !PT ;  /* 0x3ffffffe37377812 */ /* 0x000fe400078ec0ff */
[----:B------:R-:W-:-:S04]  /*11b0*/  LOP3.LUT R53, R52, 0x1c00, RZ, 0xc, !PT ;  /* 0x00001c0034357812 */ /* 0x000fc800078e0cff */
[----:B------:R-:W-:Y:S02]  /*11c0*/  IADD3 R106, PT, PT, -R55, R54, R53 ;  /* 0x00000036376a7210 */ /* 0x000fe40007ffe135 */
[----:B------:R-:W-:Y:S02]  /*11d0*/  SEL R53, R50, 0x80000000, P0 ;  /* 0x8000000032357807 */ /* 0x000fe40000000000 */
[----:B------:R-:W-:Y:S02]  /*11e0*/  ISETP.NE.AND P0, PT, R51, 0x7fffffff, PT ;  /* 0x7fffffff3300780c */ /* 0x000fe40003f05270 */
[----:B------:R-:W-:-:S04]  /*11f0*/  SHF.R.U32.HI R53, RZ, R64, R53 ;  /* 0x00000040ff357219 */ /* 0x000fc80000011635 */
[----:B------:R-:W-:-:S05]  /*1200*/  LOP3.LUT R53, R53, UR8, RZ, 0xc0, !PT ;  /* 0x0000000835357c12 */ /* 0x000fca000f8ec0ff */
[----:B------:R-:W-:Y:S01]  /*1210*/  IMAD.SHL.U32 R55, R53, 0x400, RZ ;  /* 0x0000040035377824 */ /* 0x000fe200078e00ff */
[----:B------:R-:W-:-:S04]  /*1220*/  SHF.R.U32.HI R53, RZ, 0x2, R53 ;  /* 0x00000002ff357819 */ /* 0x000fc80000011635 */
[----:B------:R-:W-:Y:S02]  /*1230*/  LOP3.LUT R55, R55, 0x1c00, RZ, 0xc, !PT ;  /* 0x00001c0037377812 */ /* 0x000fe400078e0cff */
[----:B------:R-:W-:-:S04]  /*1240*/  LOP3.LUT R105, R53, 0x3ffffffe, RZ, 0xc0, !PT ;  /* 0x3ffffffe35697812 */ /* 0x000fc800078ec0ff */
[----:B------:R-:W-:Y:S01]  /*1250*/  IADD3 R105, PT, PT, -R105, R54, R55 ;  /* 0x0000003669697210 */ /* 0x000fe20007ffe137 */
[----:B0-----:R-:W-:Y:S01]  /*1260*/  VIADD R52, R104, 0x1 ;  /* 0x0000000168347836 */ /* 0x001fe20000000000 */
[----:B------:R-:W-:Y:S02]  /*1270*/  SEL R55, R51, 0x80000000, P0 ;  /* 0x8000000033377807 */ /* 0x000fe40000000000 */
[----:B------:R-:W-:Y:S02]  /*1280*/  ISETP.NE.AND P0, PT, R44, 0x7fffffff, PT ;  /* 0x7fffffff2c00780c */ /* 0x000fe40003f05270 */
[----:B------:R0:W-:Y:S01]  /*1290*/  STS.U16 [R109+0x2], R52 ;  /* 0x000002346d007388 */ /* 0x0001e20000000400 */
[----:B------:R-:W-:-:S03]  /*12a0*/  SHF.R.U32.HI R55, RZ, R64, R55 ;  /* 0x00000040ff377219 */ /* 0x000fc60000011637 */
[----:B------:R-:W1:Y:S01]  /*12b0*/  LDS.U16 R103, [R106+0x2] ;  /* 0x000002006a677984 */ /* 0x000e620000000400 */
[----:B------:R-:W-:-:S05]  /*12c0*/  LOP3.LUT R55, R55, UR8, RZ, 0xc0, !PT ;  /* 0x0000000837377c12 */ /* 0x000fca000f8ec0ff */
[----:B0-----:R-:W-:Y:S01]  /*12d0*/  IMAD.SHL.U32 R52, R55, 0x400, RZ ;  /* 0x0000040037347824 */ /* 0x001fe200078e00ff */
[----:B------:R-:W-:-:S04]  /*12e0*/  SHF.R.U32.HI R55, RZ, 0x2, R55 ;  /* 0x00000002ff377819 */ /* 0x000fc80000011637 */
[----:B------:R-:W-:Y:S02]  /*12f0*/  LOP3.LUT R63, R52, 0x1c00, RZ, 0xc, !PT ;  /* 0x00001c00343f7812 */ /* 0x000fe400078e0cff */
[----:B------:R-:W-:-:S04]  /*1300*/  LOP3.LUT R55, R55, 0x3ffffffe, RZ, 0xc0, !PT ;  /* 0x3ffffffe37377812 */ /* 0x000fc800078ec0ff */
[----:B------:R-:W-:Y:S02]  /*1310*/  IADD3 R63, PT, PT, -R55, R54, R63 ;  /* 0x00000036373f7210 */ /* 0x000fe40007ffe13f */
[----:B-1----:R-:W-:-:S05]  /*1320*/  IADD3 R53, PT, PT, R103, 0x1, RZ ;  /* 0x0000000167357810 */ /* 0x002fca0007ffe0ff */
[----:B------:R0:W-:Y:S04]  /*1330*/  STS.U16 [R106+0x2], R53 ;  /* 0x000002356a007388 */ /* 0x0001e80000000400 */
[----:B------:R-:W1:Y:S01]  /*1340*/  LDS.U16 R102, [R105+0x2] ;  /* 0x0000020069667984 */ /* 0x000e620000000400 */
[----:B0-----:R-:W-:Y:S02]  /*1350*/  SEL R53, R44, 0x80000000, P0 ;  /* 0x800000002c357807 */ /* 0x001fe40000000000 */
[----:B------:R-:W-:Y:S02]  /*1360*/  ISETP.NE.AND P0, PT, R45, 0x7fffffff, PT ;  /* 0x7fffffff2d00780c */ /* 0x000fe40003f05270 */
[----:B------:R-:W-:-:S04]  /*1370*/  SHF.R.U32.HI R53, RZ, R64, R53 ;  /* 0x00000040ff357219 */ /* 0x000fc80000011635 */
[----:B------:R-:W-:-:S05]  /*1380*/  LOP3.LUT R53, R53, UR8, RZ, 0xc0, !PT ;  /* 0x0000000835357c12 */ /* 0x000fca000f8ec0ff */
[----:B------:R-:W-:Y:S01]  /*1390*/  IMAD.SHL.U32 R55, R53, 0x400, RZ ;  /* 0x0000040035377824 */ /* 0x000fe200078e00ff */
[----:B------:R-:W-:-:S04]  /*13a0*/  SHF.R.U32.HI R53, RZ, 0x2, R53 ;  /* 0x00000002ff357819 */ /* 0x000fc80000011635 */
[----:B------:R-:W-:Y:S02]  /*13b0*/  LOP3.LUT R55, R55, 0x1c00, RZ, 0xc, !PT ;  /* 0x00001c0037377812 */ /* 0x000fe400078e0cff */
[----:B------:R-:W-:-:S04]  /*13c0*/  LOP3.LUT R53, R53, 0x3ffffffe, RZ, 0xc0, !PT ;  /* 0x3ffffffe35357812 */ /* 0x000fc800078ec0ff */
[----:B------:R-:W-:Y:S02]  /*13d0*/  IADD3 R62, PT, PT, -R53, R54, R55 ;  /* 0x00000036353e7210 */ /* 0x000fe40007ffe137 */
[----:B------:R-:W-:Y:S02]  /*13e0*/  SEL R53, R45, 0x80000000, P0 ;  /* 0x800000002d357807 */ /* 0x000fe40000000000 */
[C---:B------:R-:W-:Y:S02]  /*13f0*/  ISETP.NE.AND P0, PT, R46.reuse, 0x7fffffff, PT ;  /* 0x7fffffff2e00780c */ /* 0x040fe40003f05270 */
[----:B------:R-:W-:Y:S02]  /*1400*/  SHF.R.U32.HI R53, RZ, R64, R53 ;  /* 0x00000040ff357219 */ /* 0x000fe40000011635 */
[----:B------:R-:W-:Y:S01]  /*1410*/  SEL R55, R46, 0x80000000, P0 ;  /* 0x800000002e377807 */ /* 0x000fe20000000000 */
[----:B-1----:R-:W-:Y:S01]  /*1420*/  VIADD R52, R102, 0x1 ;  /* 0x0000000166347836 */ /* 0x002fe20000000000 */
[----:B------:R-:W-:-:S02]  /*1430*/  LOP3.LUT R53, R53, UR8, RZ, 0xc0, !PT ;  /* 0x0000000835357c12 */ /* 0x000fc4000f8ec0ff */
[----:B------:R-:W-:Y:S02]  /*1440*/  SHF.R.U32.HI R55, RZ, R64, R55 ;  /* 0x00000040ff377219 */ /* 0x000fe40000011637 */
[----:B------:R0:W-:Y:S01]  /*1450*/  STS.U16 [R105+0x2], R52 ;  /* 0x0000023469007388 */ /* 0x0001e20000000400 */
[----:B------:R-:W-:Y:S02]  /*1460*/  ISETP.NE.AND P0, PT, R47, 0x7fffffff, PT ;  /* 0x7fffffff2f00780c */ /* 0x000fe40003f05270 */
[----:B------:R-:W-:Y:S01]  /*1470*/  LOP3.LUT R55, R55, UR8, RZ, 0xc0, !PT ;  /* 0x0000000837377c12 */ /* 0x000fe2000f8ec0ff */
[----:B------:R-:W1:Y:S01]  /*1480*/  LDS.U16 R101, [R63+0x2] ;  /* 0x000002003f657984 */ /* 0x000e620000000400 */
[----:B0-----:R-:W-:Y:S02]  /*1490*/  SHF.L.U32 R52, R53, 0xa, RZ ;  /* 0x0000000a35347819 */ /* 0x001fe400000006ff */
[----:B------:R-:W-:Y:S02]  /*14a0*/  SHF.R.U32.HI R53, RZ, 0x2, R53 ;  /* 0x00000002ff357819 */ /* 0x000fe40000011635 */
[----:B------:R-:W-:-:S02]  /*14b0*/  LOP3.LUT R61, R52, 0x1c00, RZ, 0xc, !PT ;  /* 0x00001c00343d7812 */ /* 0x000fc400078e0cff */
[----:B------:R-:W-:-:S04]  /*14c0*/  LOP3.LUT R52, R53, 0x3ffffffe, RZ, 0xc0, !PT ;  /* 0x3ffffffe35347812 */ /* 0x000fc800078ec0ff */
[----:B------:R-:W-:Y:S01]  /*14d0*/  IADD3 R61, PT, PT, -R52, R54, R61 ;  /* 0x00000036343d7210 */ /* 0x000fe20007ffe13d */
[----:B------:R-:W-:Y:S02]  /*14e0*/  IMAD.SHL.U32 R52, R55, 0x400, RZ ;  /* 0x0000040037347824 */ /* 0x000fe400078e00ff */
[----:B-1----:R-:W-:-:S05]  /*14f0*/  VIADD R58, R101, 0x1 ;  /* 0x00000001653a7836 */ /* 0x002fca0000000000 */
[----:B------:R0:W-:Y:S04]  /*1500*/  STS.U16 [R63+0x2], R58 ;  /* 0x0000023a3f007388 */ /* 0x0001e80000000400 */
[----:B------:R-:W1:Y:S01]  /*1510*/  LDS.U16 R100, [R62+0x2] ;  /* 0x000002003e647984 */ /* 0x000e620000000400 */
[----:B0-----:R-:W-:Y:S02]  /*1520*/  SHF.R.U32.HI R58, RZ, 0x2, R55 ;  /* 0x00000002ff3a7819 */ /* 0x001fe40000011637 */
[----:B------:R-:W-:Y:S02]  /*1530*/  LOP3.LUT R55, R52, 0x1c00, RZ, 0xc, !PT ;  /* 0x00001c0034377812 */ /* 0x000fe400078e0cff */
[----:B------:R-:W-:-:S04]  /*1540*/  LOP3.LUT R58, R58, 0x3ffffffe, RZ, 0xc0, !PT ;  /* 0x3ffffffe3a3a7812 */ /* 0x000fc800078ec0ff */
[----:B------:R-:W-:Y:S01]  /*1550*/  IADD3 R80, PT, PT, -R58, R54, R55 ;  /* 0x000000363a507210 */ /* 0x000fe20007ffe137 */
[----:B-1----:R-:W-:-:S05]  /*1560*/  VIADD R53, R100, 0x1 ;  /* 0x0000000164357836 */ /* 0x002fca0000000000 */
        /* <DEDUP_REMOVED lines=12> */
[----:B------:R-:W-:Y:S02]  /*1630*/  ISETP.NE.AND P0, PT, R41, 0x7fffffff, PT ;  /* 0x7fffffff2900780c */ /* 0x000fe40003f05270 */
[----:B------:R-:W-:Y:S01]  /*1640*/  SHF.R.U32.HI R55, RZ, R64, R55 ;  /* 0x00000040ff377219 */ /* 0x000fe20000011637 */
[----:B-1----:R-:W-:-:S03]  /*1650*/  VIADD R52, R99, 0x1 ;  /* 0x0000000163347836 */ /* 0x002fc60000000000 */
[----:B------:R-:W-:Y:S02]  /*1660*/  LOP3.LUT R55, R55, UR8, RZ, 0xc0, !PT ;  /* 0x0000000837377c12 */ /* 0x000fe4000f8ec0ff */
[----:B------:R0:W-:Y:S02]  /*1670*/  STS.U16 [R61+0x2], R52 ;  /* 0x000002343d007388 */ /* 0x0001e40000000400 */
[----:B------:R-:W-:Y:S02]  /*1680*/  SHF.R.U32.HI R58, RZ, 0x2, R55 ;  /* 0x00000002ff3a7819 */ /* 0x000fe40000011637 */
[----:B------:R-:W1:Y:S02]  /*1690*/  LDS.U16 R98, [R80+0x2] ;  /* 0x0000020050627984 */ /* 0x000e640000000400 */
[----:B------:R-:W-:Y:S01]  /*16a0*/  LOP3.LUT R58, R58, 0x3ffffffe, RZ, 0xc0, !PT ;  /* 0x3ffffffe3a3a7812 */ /* 0x000fe200078ec0ff */
[----:B0-----:R-:W-:-:S05]  /*16b0*/  IMAD.SHL.U32 R52, R55, 0x400, RZ ;  /* 0x0000040037347824 */ /* 0x001fca00078e00ff */
        /* <DEDUP_REMOVED lines=19> */
[----:B------:R0:W-:Y:S04]  /*17f0*/  STS.U16 [R79+0x2], R52 ;  /* 0x000002344f007388 */ /* 0x0001e80000000400 */
[----:B------:R-:W1:Y:S01]  /*1800*/  LDS.U16 R96, [R60+0x2] ;  /* 0x000002003c607984 */ /* 0x000e620000000400 */
[----:B0-----:R-:W-:Y:S02]  /*1810*/  SHF.L.U32 R52, R55, 0xa, RZ ;  /* 0x0000000a37347819 */ /* 0x001fe400000006ff */
[----:B------:R-:W-:Y:S02]  /*1820*/  SHF.R.U32.HI R55, RZ, 0x2, R55 ;  /* 0x00000002ff377819 */ /* 0x000fe40000011637 */
[----:B------:R-:W-:-:S02]  /*1830*/  LOP3.LUT R65, R52, 0x1c00, RZ, 0xc, !PT ;  /* 0x00001c0034417812 */ /* 0x000fc400078e0cff */
        /* <DEDUP_REMOVED lines=20> */
[----:B------:R-:W-:-:S04]  /*1980*/  LOP3.LUT R55, R55, UR8, RZ, 0xc0, !PT ;  /* 0x0000000837377c12 */ /* 0x000fc8000f8ec0ff */
[----:B------:R-:W-:Y:S01]  /*1990*/  SHF.R.U32.HI R65, RZ, 0x2, R55 ;  /* 0x00000002ff417819 */ /* 0x000fe20000011637 */
[----:B------:R-:W-:-:S03]  /*19a0*/  IMAD.SHL.U32 R52, R55, 0x400, RZ ;  /* 0x0000040037347824 */ /* 0x000fc600078e00ff */
        /* <DEDUP_REMOVED lines=17> */
[----:B------:R-:W-:Y:S02]  /*1ac0*/  SHF.R.U32.HI R55, RZ, R64, R55 ;  /* 0x00000040ff377219 */ /* 0x000fe40000011637 */
[----:B-1----:R-:W-:Y:S02]  /*1ad0*/  IADD3 R52, PT, PT, R93, 0x1, RZ ;  /* 0x000000015d347810 */ /* 0x002fe40007ffe0ff */
[----:B------:R-:W-:-:S03]  /*1ae0*/  LOP3.LUT R55, R55, UR8, RZ, 0xc0, !PT ;  /* 0x0000000837377c12 */ /* 0x000fc6000f8ec0ff */
[----:B------:R0:W-:Y:S04]  /*1af0*/  STS.U16 [R77+0x2], R52 ;  /* 0x000002344d007388 */ /* 0x0001e80000000400 */
[----:B------:R-:W1:Y:S01]  /*1b00*/  LDS.U16 R92, [R76+0x2] ;  /* 0x000002004c5c7984 */ /* 0x000e620000000400 */
[----:B0-----:R-:W-:Y:S01]  /*1b10*/  IMAD.SHL.U32 R52, R55, 0x400, RZ ;  /* 0x0000040037347824 */ /* 0x001fe200078e00ff */
        /* <DEDUP_REMOVED lines=11> */
[----:B------:R-:W-:Y:S02]  /*1bd0*/  SHF.L.U32 R55, R53, 0xa, RZ ;  /* 0x0000000a35377819 */ /* 0x000fe400000006ff */
[----:B------:R-:W-:Y:S02]  /*1be0*/  SHF.R.U32.HI R53, RZ, 0x2, R53 ;  /* 0x00000002ff357819 */ /* 0x000fe40000011635 */
[----:B------:R-:W-:Y:S02]  /*1bf0*/  LOP3.LUT R55, R55, 0x1c00, RZ, 0xc, !PT ;  /* 0x00001c0037377812 */ /* 0x000fe400078e0cff */
[----:B------:R-:W-:-:S04]  /*1c00*/  LOP3.LUT R53, R53, 0x3ffffffe, RZ, 0xc0, !PT ;  /* 0x3ffffffe35357812 */ /* 0x000fc800078ec0ff */
[----:B------:R-:W-:Y:S02]  /*1c10*/  IADD3 R69, PT, PT, -R53, R54, R55 ;  /* 0x0000003635457210 */ /* 0x000fe40007ffe137 */
[----:B------:R-:W-:Y:S02]  /*1c20*/  SEL R53, R32, 0x80000000, P0 ;  /* 0x8000000020357807 */ /* 0x000fe40000000000 */
[----:B------:R-:W-:Y:S02]  /*1c30*/  ISETP.NE.AND P0, PT, R33, 0x7fffffff, PT ;  /* 0x7fffffff2100780c */ /* 0x000fe40003f05270 */
[----:B------:R-:W-:-:S04]  /*1c40*/  SHF.R.U32.HI R53, RZ, R64, R53 ;  /* 0x00000040ff357219 */ /* 0x000fc80000011635 */
[----:B------:R-:W-:Y:S01]  /*1c50*/  LOP3.LUT R53, R53, UR8, RZ, 0xc0, !PT ;  /* 0x0000000835357c12 */ /* 0x000fe2000f8ec0ff */
[----:B-1----:R-:W-:-:S03]  /*1c60*/  VIADD R52, R91, 0x1 ;  /* 0x000000015b347836 */ /* 0x002fc60000000000 */
[----:B------:R-:W-:Y:S02]  /*1c70*/  SHF.R.U32.HI R55, RZ, 0x2, R53 ;  /* 0x00000002ff377819 */ /* 0x000fe40000011635 */
[----:B------:R0:W-:Y:S02]  /*1c80*/  STS.U16 [R65+0x2], R52 ;  /* 0x0000023441007388 */ /* 0x0001e40000000400 */
[----:B------:R-:W-:Y:S02]  /*1c90*/  LOP3.LUT R55, R55, 0x3ffffffe, RZ, 0xc0, !PT ;  /* 0x3ffffffe37377812 */ /* 0x000fe400078ec0ff */
[----:B------:R-:W1:Y:S01]  /*1ca0*/  LDS.U16 R90, [R75+0x2] ;  /* 0x000002004b5a7984 */ /* 0x000e620000000400 */
[----:B0-----:R-:W-:-:S05]  /*1cb0*/  IMAD.SHL.U32 R52, R53, 0x400, RZ ;  /* 0x0000040035347824 */ /* 0x001fca00078e00ff */
        /* <DEDUP_REMOVED lines=9> */
[----:B------:R-:W-:Y:S01]  /*1d50*/  LOP3.LUT R73, R53, 0x3ffffffe, RZ, 0xc0, !PT ;  /* 0x3ffffffe35497812 */ /* 0x000fe200078ec0ff */
[----:B-1----:R-:W-:-:S03]  /*1d60*/  VIADD R66, R90, 0x1 ;  /* 0x000000015a427836 */ /* 0x002fc60000000000 */
[----:B------:R-:W-:Y:S02]  /*1d70*/  IADD3 R73, PT, PT, -R73, R54, R55 ;  /* 0x0000003649497210 */ /* 0x000fe40007ffe137 */
[----:B------:R-:W-:Y:S01]  /*1d80*/  SEL R55, R34, 0x80000000, P0 ;  /* 0x8000000022377807 */ /* 0x000fe20000000000 */
[----:B------:R0:W-:Y:S01]  /*1d90*/  STS.U16 [R75+0x2], R66 ;  /* 0x000002424b007388 */ /* 0x0001e20000000400 */
[----:B------:R-:W-:Y:S02]  /*1da0*/  ISETP.NE.AND P0, PT, R35, 0x7fffffff, PT ;  /* 0x7fffffff2300780c */ /* 0x000fe40003f05270 */
[----:B------:R-:W-:Y:S01]  /*1db0*/  SHF.R.U32.HI R55, RZ, R64, R55 ;  /* 0x00000040ff377219 */ /* 0x000fe20000011637 */
[----:B------:R-:W1:Y:S03]  /*1dc0*/  LDS.U16 R89, [R69+0x2] ;  /* 0x0000020045597984 */ /* 0x000e660000000400 */
[----:B------:R-:W-:-:S04]  /*1dd0*/  LOP3.LUT R55, R55, UR8, RZ, 0xc0, !PT ;  /* 0x0000000837377c12 */ /* 0x000fc8000f8ec0ff */
[----:B0-----:R-:W-:-:S04]  /*1de0*/  SHF.R.U32.HI R66, RZ, 0x2, R55 ;  /* 0x00000002ff427819 */ /* 0x001fc80000011637 */
[----:B------:R-:W-:Y:S01]  /*1df0*/  LOP3.LUT R66, R66, 0x3ffffffe, RZ, 0xc0, !PT ;  /* 0x3ffffffe42427812 */ /* 0x000fe200078ec0ff */
[----:B-1----:R-:W-:-:S05]  /*1e00*/  VIADD R52, R89, 0x1 ;  /* 0x0000000159347836 */ /* 0x002fca0000000000 */
[----:B------:R0:W-:Y:S04]  /*1e10*/  STS.U16 [R69+0x2], R52 ;  /* 0x0000023445007388 */ /* 0x0001e80000000400 */
[----:B------:R-:W1:Y:S01]  /*1e20*/  LDS.U16 R88, [R74+0x2] ;  /* 0x000002004a587984 */ /* 0x000e620000000400 */
        /* <DEDUP_REMOVED lines=50> */
[----:B------:R-:W-:Y:S02]  /*2150*/  IADD3 R70, PT, PT, -R53, R54, R55 ;  /* 0x0000003635467210 */ /* 0x000fe40007ffe137 */
[----:B------:R-:W-:-:S04]  /*2160*/  SEL R53, R31, 0x80000000, P0 ;  /* 0x800000001f357807 */ /* 0x000fc80000000000 */
[----:B------:R-:W-:-:S04]  /*2170*/  SHF.R.U32.HI R53, RZ, R64, R53 ;  /* 0x00000040ff357219 */ /* 0x000fc80000011635 */
[----:B------:R-:W-:Y:S01]  /*2180*/  LOP3.LUT R53, R53, UR8, RZ, 0xc0, !PT ;  /* 0x0000000835357c12 */ /* 0x000fe2000f8ec0ff */
[----:B-1----:R-:W-:-:S05]  /*2190*/  VIADD R52, R84, 0x1 ;  /* 0x0000000154347836 */ /* 0x002fca0000000000 */
[----:B------:R0:W-:Y:S04]  /*21a0*/  STS.U16 [R67+0x2], R52 ;  /* 0x0000023443007388 */ /* 0x0001e80000000400 */
[----:B------:R-:W1:Y:S01]  /*21b0*/  LDS.U16 R83, [R71+0x2] ;  /* 0x0000020047537984 */ /* 0x000e620000000400 */
[----:B0-----:R-:W-:Y:S01]  /*21c0*/  IMAD.SHL.U32 R52, R53, 0x400, RZ ;  /* 0x0000040035347824 */ /* 0x001fe200078e00ff */
[----:B------:R-:W-:-:S04]  /*21d0*/  SHF.R.U32.HI R53, RZ, 0x2, R53 ;  /* 0x00000002ff357819 */ /* 0x000fc80000011635 */
[----:B------:R-:W-:Y:S02]  /*21e0*/  LOP3.LUT R55, R52, 0x1c00, RZ, 0xc, !PT ;  /* 0x00001c0034377812 */ /* 0x000fe400078e0cff */
[----:B------:R-:W-:Y:S01]  /*21f0*/  LOP3.LUT R52, R53, 0x3ffffffe, RZ, 0xc0, !PT ;  /* 0x3ffffffe35347812 */ /* 0x000fe200078ec0ff */
[----:B-1----:R-:W-:-:S05]  /*2200*/  VIADD R66, R83, 0x1 ;  /* 0x0000000153427836 */ /* 0x002fca0000000000 */
[----:B------:R0:W-:Y:S04]  /*2210*/  STS.U16 [R71+0x2], R66 ;  /* 0x0000024247007388 */ /* 0x0001e80000000400 */
[----:B------:R-:W1:Y:S01]  /*2220*/  LDS.U16 R82, [R70+0x2] ;  /* 0x0000020046527984 */ /* 0x000e620000000400 */
[----:B0-----:R-:W-:Y:S01]  /*2230*/  IADD3 R66, PT, PT, -R52, R54, R55 ;  /* 0x0000003634427210 */ /* 0x001fe20007ffe137 */
[----:B-1----:R-:W-:-:S05]  /*2240*/  VIADD R53, R82, 0x1 ;  /* 0x0000000152357836 */ /* 0x002fca0000000000 */
[----:B------:R-:W-:Y:S04]  /*2250*/  STS.U16 [R70+0x2], R53 ;  /* 0x0000023546007388 */ /* 0x000fe80000000400 */
[----:B------:R-:W0:Y:S02]  /*2260*/  LDS.U16 R81, [R66+0x2] ;  /* 0x0000020042517984 */ /* 0x000e240000000400 */
[----:B0-----:R-:W-:-:S05]  /*2270*/  IADD3 R55, PT, PT, R81, 0x1, RZ ;  /* 0x0000000151377810 */ /* 0x001fca0007ffe0ff */
[----:B------:R-:W-:Y:S01]  /*2280*/  STS.U16 [R66+0x2], R55 ;  /* 0x0000023742007388 */ /* 0x000fe20000000400 */
[----:B------:R-:W-:Y:S06]  /*2290*/  BAR.SYNC.DEFER_BLOCKING 0x0 ;  /* 0x0000000000007b1d */ /* 0x000fec0000010000 */
[----:B------:R-:W-:Y:S04]  /*22a0*/  LDS R113, [R118] ;  /* 0x0000000076717984 */ /* 0x000fe80000000800 */
[----:B------:R-:W0:Y:S04]  /*22b0*/  LDS R116, [R118+0x4] ;  /* 0x0000040076747984 */ /* 0x000e280000000800 */
[----:B------:R-:W1:Y:S04]  /*22c0*/  LDS R111, [R118+0x8] ;  /* 0x00000800766f7984 */ /* 0x000e680000000800 */
[----:B------:R-:W2:Y:S04]  /*22d0*/  LDS R115, [R118+0xc] ;  /* 0x00000c0076737984 */ /* 0x000ea80000000800 */
[----:B------:R-:W3:Y:S04]  /*22e0*/  LDS R119, [R118+0x10] ;  /* 0x0000100076777984 */ /* 0x000ee80000000800 */
[----:B------:R-:W4:Y:S04]  /*22f0*/  LDS R108, [R118+0x14] ;  /* 0x00001400766c7984 */ /* 0x000f280000000800 */
[----:B------:R-:W5:Y:S04]  /*2300*/  LDS R53, [R118+0x18] ;  /* 0x0000180076357984 */ /* 0x000f680000000800 */
[----:B------:R-:W5:Y:S04]  /*2310*/  LDS R110, [R118+0x1c] ;  /* 0x00001c00766e7984 */ /* 0x000f680000000800 */
[----:B------:R-:W5:Y:S01]  /*2320*/  LDS R121, [R118+0x20] ;  /* 0x0000200076797984 */ /* 0x000f620000000800 */
[----:B0-----:R-:W-:-:S04]  /*2330*/  IMAD.IADD R116, R113, 0x1, R116 ;  /* 0x0000000171747824 */ /* 0x001fc800078e0274 */
[----:B-1----:R-:W-:-:S04]  /*2340*/  IMAD.IADD R112, R111, 0x1, R116 ;  /* 0x000000016f707824 */ /* 0x002fc800078e0274 */
[----:B--2---:R-:W-:-:S05]  /*2350*/  IMAD.IADD R114, R115, 0x1, R112 ;  /* 0x0000000173727824 */ /* 0x004fca00078e0270 */
[----:B---3--:R-:W-:-:S05]  /*2360*/  IADD3 R115, PT, PT, R119, R114, RZ ;  /* 0x0000007277737210 */ /* 0x008fca0007ffe0ff */
[----:B----4-:R-:W-:-:S04]  /*2370*/  IMAD.IADD R108, R108, 0x1, R115 ;  /* 0x000000016c6c7824 */ /* 0x010fc800078e0273 */
[----:B-----5:R-:W-:-:S04]  /*2380*/  IMAD.IADD R111, R53, 0x1, R108 ;  /* 0x00000001356f7824 */ /* 0x020fc800078e026c */
[----:B------:R-:W-:-:S05]  /*2390*/  IMAD.IADD R110, R110, 0x1, R111 ;  /* 0x000000016e6e7824 */ /* 0x000fca00078e026f */
[----:B------:R-:W-:-:S05]  /*23a0*/  IADD3 R119, PT, PT, R121, R110, RZ ;  /* 0x0000006e79777210 */ /* 0x000fca0007ffe0ff */
[----:B------:R-:W0:Y:S02]  /*23b0*/  SHFL.UP P0, R52, R119, 0x1, RZ ;  /* 0x0420000077347989 */ /* 0x000e2400000000ff */
[----:B0-----:R-:W-:-:S05]  /*23c0*/  @P0 IMAD.IADD R52, R119, 0x1, R52 ;  /* 0x0000000177340824 */ /* 0x001fca00078e0234 */
[----:B------:R-:W0:Y:S02]  /*23d0*/  SHFL.UP P0, R53, R52, 0x2, RZ ;  /* 0x0440000034357989 */ /* 0x000e2400000000ff */
[----:B0-----:R-:W-:Y:S01]  /*23e0*/  @P0 IMAD.IADD R53, R52, 0x1, R53 ;  /* 0x0000000134350824 */ /* 0x001fe200078e0235 */
[----:B------:R-:W-:-:S04]  /*23f0*/  @!P1 SHF.R.U32.HI R52, RZ, 0x3, R59 ;  /* 0x00000003ff349819 */ /* 0x000fc8000001163b */
[----:B------:R-:W0:Y:S01]  /*2400*/  SHFL.UP P0, R54, R53, 0x4, RZ ;  /* 0x0480000035367989 */ /* 0x000e2200000000ff */
[----:B------:R-:W-:Y:S01]  /*2410*/  @!P1 LOP3.LUT R123, R52, 0x7c, RZ, 0xc0, !PT ;  /* 0x0000007c347b9812 */ /* 0x000fe200078ec0ff */
[----:B0-----:R-:W-:-:S05]  /*2420*/  @P0 IMAD.IADD R54, R53, 0x1, R54 ;  /* 0x0000000135360824 */ /* 0x001fca00078e0236 */
[----:B------:R-:W0:Y:S02]  /*2430*/  SHFL.UP P0, R121, R54, 0x8, RZ ;  /* 0x0500000036797989 */ /* 0x000e2400000000ff */
[----:B0-----:R-:W-:-:S05]  /*2440*/  @P0 IADD3 R121, PT, PT, R54, R121, RZ ;  /* 0x0000007936790210 */ /* 0x001fca0007ffe0ff */
[----:B------:R-:W0:Y:S02]  /*2450*/  SHFL.UP P0, R118, R121, 0x10, RZ ;  /* 0x0600000079767989 */ /* 0x000e2400000000ff */
[----:B0-----:R-:W-:Y:S01]  /*2460*/  @P0 IMAD.IADD R118, R121, 0x1, R118 ;  /* 0x0000000179760824 */ /* 0x001fe200078e0276 */
[----:B------:R-:W-:-:S04]  /*2470*/  ISETP.NE.AND P0, PT, R120, 0x1, PT ;  /* 0x000000017800780c */ /* 0x000fc80003f05270 */
[----:B------:R0:W-:Y:S01]  /*2480*/  @!P1 STS [R123+UR4+0x2400], R118 ;  /* 0x002400767b009988 */ /* 0x0001e20008000804 */
[----:B------:R-:W-:Y:S01]  /*2490*/  BAR.SYNC.DEFER_BLOCKING 0x0 ;  /* 0x0000000000007b1d */ /* 0x000fe20000010000 */
[----:B------:R-:W-:Y:S01]  /*24a0*/  ISETP.NE.AND P1, PT, R117, RZ, PT ;  /* 0x000000ff7500720c */ /* 0x000fe20003f25270 */
[----:B0-----:R-:W-:-:S04]  /*24b0*/  IMAD.IADD R118, R118, 0x1, -R119 ;  /* 0x0000000176767824 */ /* 0x001fc800078e0a77 */
[----:B------:R-:W0:Y:S02]  /*24c0*/  LDS.128 R52, [UR4+0x2400] ;  /* 0x00240004ff347984 */ /* 0x000e240008000c00 */
[C---:B0-----:R-:W-:Y:S01]  /*24d0*/  SEL R107, R52.reuse, R107, !P0 ;  /* 0x0000006b346b7207 */ /* 0x041fe20004000000 */
[----:B------:R-:W-:Y:S01]  /*24e0*/  IMAD.IADD R53, R52, 0x1, R53 ;  /* 0x0000000134357824 */ /* 0x000fe200078e0235 */
[----:B------:R-:W-:-:S03]  /*24f0*/  ISETP.NE.AND P0, PT, R120, 0x2, PT ;  /* 0x000000027800780c */ /* 0x000fc60003f05270 */
[----:B------:R-:W-:Y:S01]  /*2500*/  IMAD.IADD R54, R54, 0x1, R53 ;  /* 0x0000000136367824 */ /* 0x000fe200078e0235 */
[----:B------:R-:W-:Y:S02]  /*2510*/  SEL R107, R53, R107, !P0 ;  /* 0x0000006b356b7207 */ /* 0x000fe40004000000 */
[----:B------:R-:W-:Y:S02]  /*2520*/  ISETP.NE.AND P0, PT, R120, 0x3, PT ;  /* 0x000000037800780c */ /* 0x000fe40003f05270 */
[----:B------:R-:W-:Y:S02]  /*2530*/  IADD3 R121, PT, PT, R55, R54, RZ ;  /* 0x0000003637797210 */ /* 0x000fe40007ffe0ff */
[----:B------:R-:W-:Y:S02]  /*2540*/  SEL R107, R54, R107, !P0 ;  /* 0x0000006b366b7207 */ /* 0x000fe40004000000 */
[----:B------:R-:W0:Y:S01]  /*2550*/  LDS.128 R52, [UR4+0x2410] ;  /* 0x00241004ff347984 */ /* 0x000e220008000c00 */
[----:B------:R-:W-:-:S04]  /*2560*/  ISETP.NE.AND P0, PT, R120, 0x4, PT ;  /* 0x000000047800780c */ /* 0x000fc80003f05270 */
[C---:B------:R-:W-:Y:S02]  /*2570*/  SEL R107, R121.reuse, R107, !P0 ;  /* 0x0000006b796b7207 */ /* 0x040fe40004000000 */
[----:B------:R-:W-:Y:S01]  /*2580*/  ISETP.NE.AND P0, PT, R120, 0x5, PT ;  /* 0x000000057800780c */ /* 0x000fe20003f05270 */
[----:B0-----:R-:W-:-:S04]  /*2590*/  IMAD.IADD R52, R121, 0x1, R52 ;  /* 0x0000000179347824 */ /* 0x001fc800078e0234 */
[----:B------:R-:W-:Y:S01]  /*25a0*/  IMAD.IADD R53, R53, 0x1, R52 ;  /* 0x0000000135357824 */ /* 0x000fe200078e0234 */
[----:B------:R-:W-:Y:S02]  /*25b0*/  SEL R107, R52, R107, !P0 ;  /* 0x0000006b346b7207 */ /* 0x000fe40004000000 */
[----:B------:R-:W-:Y:S02]  /*25c0*/  ISETP.GT.U32.AND P0, PT, R59, 0x1f, PT ;  /* 0x0000001f3b00780c */ /* 0x000fe40003f04070 */
[----:B------:R-:W-:Y:S02]  /*25d0*/  SEL R107, R53, R107, !P2 ;  /* 0x0000006b356b7207 */ /* 0x000fe40005000000 */
[----:B------:R-:W-:Y:S02]  /*25e0*/  ISETP.GT.U32.OR P2, PT, R59, 0x1f, P1 ;  /* 0x0000001f3b00780c */ /* 0x000fe40000f44470 */
[----:B------:R-:W-:Y:S02]  /*25f0*/  IADD3 R54, PT, PT, R54, R53, RZ ;  /* 0x0000003536367210 */ /* 0x000fe40007ffe0ff */
[----:B------:R-:W-:-:S02]  /*2600*/  SEL R52, R118, RZ, P1 ;  /* 0x000000ff76347207 */ /* 0x000fc40000800000 */
[----:B------:R-:W-:Y:S01]  /*2610*/  SEL R107, R54, R107, !P3 ;  /* 0x0000006b366b7207 */ /* 0x000fe20005800000 */
[----:B------:R-:W-:-:S04]  /*2620*/  IMAD.IADD R55, R55, 0x1, R54 ;  /* 0x0000000137377824 */ /* 0x000fc800078e0236 */
[----:B------:R-:W-:Y:S01]  /*2630*/  @P0 IMAD.IADD R118, R107, 0x1, R52 ;  /* 0x000000016b760824 */ /* 0x000fe200078e0234 */
[----:B------:R-:W-:Y:S01]  /*2640*/  ISETP.NE.AND P0, PT, R59, RZ, PT ;  /* 0x000000ff3b00720c */ /* 0x000fe20003f05270 */
[----:B------:R-:W-:-:S05]  /*2650*/  @!P2 IMAD.U32 R118, R55, 0x10000, RZ ;  /* 0x000100003776a824 */ /* 0x000fca00078e00ff */
[----:B------:R-:W-:Y:S01]  /*2660*/  @!P2 STS [UR4+0x2428], R118 ;  /* 0x00242876ff00a988 */ /* 0x000fe20008000804 */
[----:B------:R-:W-:Y:S06]  /*2670*/  BAR.SYNC.DEFER_BLOCKING 0x0 ;  /* 0x0000000000007b1d */ /* 0x000fec0000010000 */
[----:B------:R-:W0:Y:S02]  /*2680*/  LDS R52, [UR4+0x2428] ;  /* 0x00242804ff347984 */ /* 0x000e240008000800 */
[----:B0-----:R-:W-:Y:S01]  /*2690*/  SEL R53, R52, RZ, P0 ;  /* 0x000000ff34357207 */ /* 0x001fe20000000000 */
[----:B------:R-:W-:Y:S01]  /*26a0*/  IMAD.U32 R52, RZ, RZ, UR4 ;  /* 0x00000004ff347e24 */ /* 0x000fe2000f8e00ff */
[----:B------:R-:W-:-:S02]  /*26b0*/  ISETP.GT.U32.AND P0, PT, R64, 0x1b, PT ;  /* 0x0000001b4000780c */ /* 0x000fc40003f04070 */
[----:B------:R-:W-:Y:S01]  /*26c0*/  IADD3 R53, PT, PT, R53, R118, RZ ;  /* 0x0000007635357210 */ /* 0x000fe20007ffe0ff */
[----:B------:R-:W-:-:S03]  /*26d0*/  IMAD R52, R59, 0x60, R52 ;  /* 0x000000603b347824 */ /* 0x000fc600078e0234 */
[-C--:B------:R-:W-:Y:S01]  /*26e0*/  IADD3 R119, PT, PT, R112, R53.reuse, RZ ;  /* 0x0000003570777210 */ /* 0x080fe20007ffe0ff */
[----:B------:R-:W-:Y:S01]  /*26f0*/  IMAD R54, R59, -0x5c, R52 ;  /* 0xffffffa43b367824 */ /* 0x000fe200078e0234 */
[----:B------:R-:W-:Y:S01]  /*2700*/  IADD3 R123, PT, PT, R108, R53, RZ ;  /* 0x000000356c7b7210 */ /* 0x000fe20007ffe0ff */
[--C-:B------:R-:W-:Y:S02]  /*2710*/  IMAD.IADD R113, R113, 0x1, R53.reuse ;  /* 0x0000000171717824 */ /* 0x100fe400078e0235 */
[--C-:B------:R-:W-:Y:S02]  /*2720*/  IMAD.IADD R55, R116, 0x1, R53.reuse ;  /* 0x0000000174377824 */ /* 0x100fe400078e0235 */
[--C-:B------:R-:W-:Y:S02]  /*2730*/  IMAD.IADD R121, R114, 0x1, R53.reuse ;  /* 0x0000000172797824 */ /* 0x100fe400078e0235 */
[----:B------:R-:W-:Y:S02]  /*2740*/  IMAD.IADD R115, R115, 0x1, R53 ;  /* 0x0000000173737824 */ /* 0x000fe400078e0235 */
[----:B------:R-:W-:-:S02]  /*2750*/  IMAD R118, R59, 0x20, R54 ;  /* 0x000000203b767824 */ /* 0x000fc400078e0236 */
[--C-:B------:R-:W-:Y:S02]  /*2760*/  IMAD.IADD R111, R111, 0x1, R53.reuse ;  /* 0x000000016f6f7824 */ /* 0x100fe400078e0235 */
[----:B------:R-:W-:Y:S01]  /*2770*/  IMAD.IADD R125, R110, 0x1, R53 ;  /* 0x000000016e7d7824 */ /* 0x000fe200078e0235 */
[----:B------:R-:W-:Y:S01]  /*2780*/  STS [R118], R53 ;  /* 0x0000003576007388 */ /* 0x000fe20000000800 */
[----:B------:R-:W-:-:S03]  /*2790*/  @!P0 VIADD R64, R64, 0x4 ;  /* 0x0000000440408836 */ /* 0x000fc60000000000 */
[----:B------:R-:W-:Y:S04]  /*27a0*/  STS [R118+0x4], R113 ;  /* 0x0000047176007388 */ /* 0x000fe80000000800 */
[----:B------:R-:W-:Y:S04]  /*27b0*/  STS [R118+0x8], R55 ;  /* 0x0000083776007388 */ /* 0x000fe80000000800 */
[----:B------:R-:W-:Y:S04]  /*27c0*/  STS [R118+0xc], R119 ;  /* 0x00000c7776007388 */ /* 0x000fe80000000800 */
[----:B------:R-:W-:Y:S04]  /*27d0*/  STS [R118+0x10], R121 ;  /* 0x0000107976007388 */ /* 0x000fe80000000800 */
[----:B------:R-:W-:Y:S04]  /*27e0*/  STS [R118+0x14], R115 ;  /* 0x0000147376007388 */ /* 0x000fe80000000800 */
[----:B------:R-:W-:Y:S04]  /*27f0*/  STS [R118+0x18], R123 ;  /* 0x0000187b76007388 */ /* 0x000fe80000000800 */
[----:B------:R-:W-:Y:S04]  /*2800*/  STS [R118+0x1c], R111 ;  /* 0x00001c6f76007388 */ /* 0x000fe80000000800 */
[----:B------:R-:W-:Y:S01]  /*2810*/  STS [R118+0x20], R125 ;  /* 0x0000207d76007388 */ /* 0x000fe20000000800 */
[----:B------:R-:W-:Y:S06]  /*2820*/  BAR.SYNC.DEFER_BLOCKING 0x0 ;  /* 0x0000000000007b1d */ /* 0x000fec0000010000 */
[----:B------:R-:W0:Y:S04]  /*2830*/  LDS.U16 R109, [R109+0x2] ;  /* 0x000002006d6d7984 */ /* 0x000e280000000400 */
[----:B------:R-:W1:Y:S04]  /*2840*/  LDS.U16 R106, [R106+0x2] ;  /* 0x000002006a6a7984 */ /* 0x000e680000000400 */
[----:B------:R-:W2:Y:S04]  /*2850*/  LDS.U16 R105, [R105+0x2] ;  /* 0x0000020069697984 */ /* 0x000ea80000000400 */
[----:B------:R-:W3:Y:S04]  /*2860*/  LDS.U16 R108, [R63+0x2] ;  /* 0x000002003f6c7984 */ /* 0x000ee80000000400 */
[----:B------:R-:W4:Y:S04]  /*2870*/  LDS.U16 R53, [R62+0x2] ;  /* 0x000002003e357984 */ /* 0x000f280000000400 */
[----:B------:R-:W5:Y:S04]  /*2880*/  LDS.U16 R110, [R61+0x2] ;  /* 0x000002003d6e7984 */ /* 0x000f680000000400 */
[----:B------:R-:W5:Y:S04]  /*2890*/  LDS.U16 R55, [R80+0x2] ;  /* 0x0000020050377984 */ /* 0x000f680000000400 */
[----:B------:R-:W5:Y:S04]  /*28a0*/  LDS.U16 R112, [R79+0x2] ;  /* 0x000002004f707984 */ /* 0x000f680000000400 */
[----:B------:R0:W5:Y:S04]  /*28b0*/  LDS.U16 R111, [R60+0x2] ;  /* 0x000002003c6f7984 */ /* 0x0001680000000400 */
[----:B------:R-:W5:Y:S04]  /*28c0*/  LDS.U16 R78, [R78+0x2] ;  /* 0x000002004e4e7984 */ /* 0x000f680000000400 */
[----:B------:R-:W5:Y:S01]  /*28d0*/  LDS.U16 R113, [R58+0x2] ;  /* 0x000002003a717984 */ /* 0x000f620000000400 */
[----:B0-----:R-:W-:-:S02]  /*28e0*/  IMAD.IADD R109, R104, 0x1, R109 ;  /* 0x00000001686d7824 */ /* 0x001fc400078e026d */
[----:B------:R-:W-:Y:S01]  /*28f0*/  IMAD R60, R59, 0x3c, R118 ;  /* 0x0000003c3b3c7824 */ /* 0x000fe200078e0276 */
[----:B------:R-:W0:Y:S01]  /*2900*/  LDS.U16 R114, [R77+0x2] ;  /* 0x000002004d727984 */ /* 0x000e220000000400 */
[----:B-1----:R-:W-:Y:S02]  /*2910*/  IADD3 R106, PT, PT, R103, R106, RZ ;  /* 0x0000006a676a7210 */ /* 0x002fe40007ffe0ff */
[----:B------:R-:W-:Y:S01]  /*2920*/  LEA R109, R109, UR4, 0x2 ;  /* 0x000000046d6d7c11 */ /* 0x000fe2000f8e10ff */
[----:B------:R-:W1:Y:S01]  /*2930*/  LDS.U16 R115, [R76+0x2] ;  /* 0x000002004c737984 */ /* 0x000e620000000400 */
[----:B--2---:R-:W-:Y:S01]  /*2940*/  IMAD.IADD R105, R102, 0x1, R105 ;  /* 0x0000000166697824 */ /* 0x004fe200078e0269 */
[----:B------:R-:W-:Y:S02]  /*2950*/  LEA R106, R106, UR4, 0x2 ;  /* 0x000000046a6a7c11 */ /* 0x000fe4000f8e10ff */
[----:B------:R-:W2:Y:S01]  /*2960*/  LDS.U16 R116, [R65+0x2] ;  /* 0x0000020041747984 */ /* 0x000ea20000000400 */
[----:B---3--:R-:W-:Y:S01]  /*2970*/  IMAD.IADD R108, R101, 0x1, R108 ;  /* 0x00000001656c7824 */ /* 0x008fe200078e026c */
[----:B------:R-:W-:-:S02]  /*2980*/  LEA R105, R105, UR4, 0x2 ;  /* 0x0000000469697c11 */ /* 0x000fc4000f8e10ff */
[----:B------:R-:W3:Y:S01]  /*2990*/  LDS.U16 R75, [R75+0x2] ;  /* 0x000002004b4b7984 */ /* 0x000ee20000000400 */
[----:B----4-:R-:W-:Y:S01]  /*29a0*/  IMAD.IADD R53, R100, 0x1, R53 ;  /* 0x0000000164357824 */ /* 0x010fe200078e0235 */
[----:B------:R-:W-:Y:S02]  /*29b0*/  LEA R108, R108, UR4, 0x2 ;  /* 0x000000046c6c7c11 */ /* 0x000fe4000f8e10ff */
[----:B------:R-:W4:Y:S01]  /*29c0*/  LDS.U16 R62, [R69+0x2] ;  /* 0x00000200453e7984 */ /* 0x000f220000000400 */
[----:B-----5:R-:W-:Y:S02]  /*29d0*/  IADD3 R110, PT, PT, R99, R110, RZ ;  /* 0x0000006e636e7210 */ /* 0x020fe40007ffe0ff */
[----:B------:R-:W-:Y:S01]  /*29e0*/  LEA R53, R53, UR4, 0x2 ;  /* 0x0000000435357c11 */ /* 0x000fe2000f8e10ff */
[----:B------:R-:W5:Y:S01]  /*29f0*/  LDS.U16 R61, [R74+0x2] ;  /* 0x000002004a3d7984 */ /* 0x000f620000000400 */
[----:B------:R-:W-:Y:S01]  /*2a00*/  IMAD.IADD R55, R98, 0x1, R55 ;  /* 0x0000000162377824 */ /* 0x000fe200078e0237 */
[----:B------:R-:W-:-:S02]  /*2a10*/  LEA R110, R110, UR4, 0x2 ;  /* 0x000000046e6e7c11 */ /* 0x000fc4000f8e10ff */
[----:B------:R-:W5:Y:S01]  /*2a20*/  LDS.U16 R80, [R73+0x2] ;  /* 0x0000020049507984 */ /* 0x000f620000000400 */
[----:B------:R-:W-:Y:S01]  /*2a30*/  IMAD.IADD R112, R97, 0x1, R112 ;  /* 0x0000000161707824 */ /* 0x000fe200078e0270 */
[----:B------:R-:W-:Y:S02]  /*2a40*/  LEA R55, R55, UR4, 0x2 ;  /* 0x0000000437377c11 */ /* 0x000fe4000f8e10ff */
[----:B------:R-:W5:Y:S01]  /*2a50*/  LDS.U16 R63, [R68+0x2] ;  /* 0x00000200443f7984 */ /* 0x000f620000000400 */
[----:B------:R-:W-:Y:S01]  /*2a60*/  IMAD.IADD R111, R96, 0x1, R111 ;  /* 0x00000001606f7824 */ /* 0x000fe200078e026f */
[----:B------:R-:W-:Y:S02]  /*2a70*/  LEA R112, R112, UR4, 0x2 ;  /* 0x0000000470707c11 */ /* 0x000fe4000f8e10ff */
[----:B------:R-:W5:Y:S01]  /*2a80*/  LDS.U16 R72, [R72+0x2] ;  /* 0x0000020048487984 */ /* 0x000f620000000400 */
[----:B------:R-:W-:Y:S02]  /*2a90*/  IADD3 R78, PT, PT, R95, R78, RZ ;  /* 0x0000004e5f4e7210 */ /* 0x000fe40007ffe0ff */
[----:B------:R-:W-:Y:S01]  /*2aa0*/  LEA R111, R111, UR4, 0x2 ;  /* 0x000000046f6f7c11 */ /* 0x000fe2000f8e10ff */
[----:B------:R-:W5:Y:S01]  /*2ab0*/  LDS.U16 R67, [R67+0x2] ;  /* 0x0000020043437984 */ /* 0x000f620000000400 */
[----:B------:R-:W-:Y:S01]  /*2ac0*/  IMAD.IADD R113, R94, 0x1, R113 ;  /* 0x000000015e717824 */ /* 0x000fe200078e0271 */
[----:B------:R-:W-:-:S02]  /*2ad0*/  LEA R78, R78, UR4, 0x2 ;  /* 0x000000044e4e7c11 */ /* 0x000fc4000f8e10ff */
[----:B------:R-:W5:Y:S01]  /*2ae0*/  LDS.U16 R58, [R71+0x2] ;  /* 0x00000200473a7984 */ /* 0x000f620000000400 */
[----:B0-----:R-:W-:Y:S01]  /*2af0*/  IMAD.IADD R114, R93, 0x1, R114 ;  /* 0x000000015d727824 */ /* 0x001fe200078e0272 */
[----:B------:R-:W-:Y:S02]  /*2b00*/  LEA R113, R113, UR4, 0x2 ;  /* 0x0000000471717c11 */ /* 0x000fe4000f8e10ff */
[----:B------:R-:W0:Y:S01]  /*2b10*/  LDS.U16 R77, [R70+0x2] ;  /* 0x00000200464d7984 */ /* 0x000e220000000400 */
[----:B-1----:R-:W-:Y:S01]  /*2b20*/  IMAD.IADD R115, R92, 0x1, R115 ;  /* 0x000000015c737824 */ /* 0x002fe200078e0273 */
[----:B------:R-:W-:Y:S02]  /*2b30*/  LEA R114, R114, UR4, 0x2 ;  /* 0x0000000472727c11 */ /* 0x000fe4000f8e10ff */
[----:B------:R-:W1:Y:S01]  /*2b40*/  LDS.U16 R66, [R66+0x2] ;  /* 0x0000020042427984 */ /* 0x000e620000000400 */
[----:B--2---:R-:W-:Y:S02]  /*2b50*/  IADD3 R116, PT, PT, R91, R116, RZ ;  /* 0x000000745b747210 */ /* 0x004fe40007ffe0ff */
[----:B------:R-:W-:Y:S01]  /*2b60*/  LEA R115, R115, UR4, 0x2 ;  /* 0x0000000473737c11 */ /* 0x000fe2000f8e10ff */
[----:B------:R-:W-:Y:S01]  /*2b70*/  BAR.SYNC.DEFER_BLOCKING 0x0 ;  /* 0x0000000000007b1d */ /* 0x000fe20000010000 */
[----:B---3--:R-:W-:Y:S01]  /*2b80*/  IMAD.IADD R75, R90, 0x1, R75 ;  /* 0x000000015a4b7824 */ /* 0x008fe200078e024b */
[----:B------:R-:W-:Y:S01]  /*2b90*/  LEA R116, R116, UR4, 0x2 ;  /* 0x0000000474747c11 */ /* 0x000fe2000f8e10ff */
[----:B----4-:R-:W-:-:S03]  /*2ba0*/  IMAD.IADD R62, R89, 0x1, R62 ;  /* 0x00000001593e7824 */ /* 0x010fc600078e023e */
[----:B------:R-:W-:Y:S01]  /*2bb0*/  LEA R75, R75, UR4, 0x2 ;  /* 0x000000044b4b7c11 */ /* 0x000fe2000f8e10ff */
[----:B-----5:R-:W-:Y:S01]  /*2bc0*/  IMAD.IADD R61, R88, 0x1, R61 ;  /* 0x00000001583d7824 */ /* 0x020fe200078e023d */
[----:B------:R-:W-:Y:S02]  /*2bd0*/  LEA R62, R62, UR4, 0x2 ;  /* 0x000000043e3e7c11 */ /* 0x000fe4000f8e10ff */
[----:B------:R-:W-:Y:S02]  /*2be0*/  IADD3 R80, PT, PT, R87, R80, RZ ;  /* 0x0000005057507210 */ /* 0x000fe40007ffe0ff */
[----:B------:R-:W-:Y:S01]  /*2bf0*/  LEA R61, R61, UR4, 0x2 ;  /* 0x000000043d3d7c11 */ /* 0x000fe2000f8e10ff */
[----:B------:R-:W-:Y:S01]  /*2c00*/  IMAD.IADD R63, R86, 0x1, R63 ;  /* 0x00000001563f7824 */ /* 0x000fe200078e023f */
[----:B------:R-:W-:Y:S01]  /*2c10*/  LEA R80, R80, UR4, 0x2 ;  /* 0x0000000450507c11 */ /* 0x000fe2000f8e10ff */
[----:B------:R-:W-:-:S03]  /*2c20*/  IMAD.IADD R72, R85, 0x1, R72 ;  /* 0x0000000155487824 */ /* 0x000fc600078e0248 */
[----:B------:R-:W-:Y:S01]  /*2c30*/  LEA R63, R63, UR4, 0x2 ;  /* 0x000000043f3f7c11 */ /* 0x000fe2000f8e10ff */
[----:B------:R2:W-:Y:S01]  /*2c40*/  STS [R109], R48 ;  /* 0x000000306d007388 */ /* 0x0005e20000000800 */
[----:B------:R-:W-:Y:S01]  /*2c50*/  IMAD.IADD R67, R84, 0x1, R67 ;  /* 0x0000000154437824 */ /* 0x000fe200078e0243 */
[----:B------:R-:W-:Y:S02]  /*2c60*/  LEA R72, R72, UR4, 0x2 ;  /* 0x0000000448487c11 */ /* 0x000fe4000f8e10ff */
[----:B------:R2:W-:Y:S01]  /*2c70*/  STS [R106], R49 ;  /* 0x000000316a007388 */ /* 0x0005e20000000800 */
[----:B------:R-:W-:Y:S02]  /*2c80*/  IADD3 R58, PT, PT, R83, R58, RZ ;  /* 0x0000003a533a7210 */ /* 0x000fe40007ffe0ff */
[----:B------:R-:W-:Y:S01]  /*2c90*/  LEA R67, R67, UR4, 0x2 ;  /* 0x0000000443437c11 */ /* 0x000fe2000f8e10ff */
[----:B------:R2:W-:Y:S01]  /*2ca0*/  STS [R105], R50 ;  /* 0x0000003269007388 */ /* 0x0005e20000000800 */
[----:B0-----:R-:W-:Y:S01]  /*2cb0*/  IMAD.IADD R77, R82, 0x1, R77 ;  /* 0x00000001524d7824 */ /* 0x001fe200078e024d */
[----:B------:R-:W-:-:S02]  /*2cc0*/  LEA R58, R58, UR4, 0x2 ;  /* 0x000000043a3a7c11 */ /* 0x000fc4000f8e10ff */
[----:B------:R2:W-:Y:S01]  /*2cd0*/  STS [R108], R51 ;  /* 0x000000336c007388 */ /* 0x0005e20000000800 */
[----:B-1----:R-:W-:Y:S01]  /*2ce0*/  IMAD.IADD R66, R81, 0x1, R66 ;  /* 0x0000000151427824 */ /* 0x002fe200078e0242 */
[----:B------:R-:W-:Y:S02]  /*2cf0*/  LEA R77, R77, UR4, 0x2 ;  /* 0x000000044d4d7c11 */ /* 0x000fe4000f8e10ff */
[----:B------:R2:W-:Y:S02]  /*2d00*/  STS [R53], R44 ;  /* 0x0000002c35007388 */ /* 0x0005e40000000800 */
[----:B------:R-:W-:Y:S02]  /*2d10*/  LEA R66, R66, UR4, 0x2 ;  /* 0x0000000442427c11 */ /* 0x000fe4000f8e10ff */
[----:B------:R2:W-:Y:S04]  /*2d20*/  STS [R110], R45 ;  /* 0x0000002d6e007388 */ /* 0x0005e80000000800 */
        /* <DEDUP_REMOVED lines=17> */
[----:B------:R2:W-:Y:S01]  /*2e40*/  STS [R66], R31 ;  /* 0x0000001f42007388 */ /* 0x0005e20000000800 */
[----:B------:R-:W-:Y:S06]  /*2e50*/  BAR.SYNC.DEFER_BLOCKING 0x0 ;  /* 0x0000000000007b1d */ /* 0x000fec0000010000 */
[----:B------:R2:W0:Y:S04]  /*2e60*/  LDS.128 R48, [R52] ;  /* 0x0000000034307984 */ /* 0x0004280000000c00 */
[----:B------:R2:W1:Y:S04]  /*2e70*/  LDS.128 R44, [R60+0x10] ;  /* 0x000010003c2c7984 */ /* 0x0004680000000c00 */
[----:B------:R2:W3:Y:S04]  /*2e80*/  LDS.128 R40, [R60+0x20] ;  /* 0x000020003c287984 */ /* 0x0004e80000000c00 */
[----:B------:R2:W4:Y:S04]  /*2e90*/  LDS.128 R36, [R60+0x30] ;  /* 0x000030003c247984 */ /* 0x0005280000000c00 */
[----:B------:R2:W0:Y:S04]  /*2ea0*/  LDS.128 R32, [R60+0x40] ;  /* 0x000040003c207984 */ /* 0x0004280000000c00 */
[----:B------:R2:W0:Y:S01]  /*2eb0*/  LDS.128 R28, [R60+0x50] ;  /* 0x000050003c1c7984 */ /* 0x0004220000000c00 */
[----:B------:R-:W-:Y:S06]  /*2ec0*/  BAR.SYNC.DEFER_BLOCKING 0x0 ;  /* 0x0000000000007b1d */ /* 0x000fec0000010000 */
        /* <DEDUP_REMOVED lines=26> */
[----:B------:R2:W0:Y:S04]  /*3070*/  LDS.128 R8, [R60+0x10] ;  /* 0x000010003c087984 */ /* 0x0004280000000c00 */
[----:B------:R2:W0:Y:S04]  /*3080*/  LDS.128 R12, [R60+0x20] ;  /* 0x000020003c0c7984 */ /* 0x0004280000000c00 */
[----:B------:R2:W0:Y:S04]  /*3090*/  LDS.128 R24, [R60+0x30] ;  /* 0x000030003c187984 */ /* 0x0004280000000c00 */
[----:B------:R2:W0:Y:S04]  /*30a0*/  LDS.128 R20, [R60+0x40] ;  /* 0x000040003c147984 */ /* 0x0004280000000c00 */
[----:B------:R2:W0:Y:S01]  /*30b0*/  LDS.128 R16, [R60+0x50] ;  /* 0x000050003c107984 */ /* 0x0004220000000c00 */
[----:B------:R-:W-:Y:S06]  /*30c0*/  @!P0 BAR.SYNC.DEFER_BLOCKING 0x0 ;  /* 0x0000000000008b1d */ /* 0x000fec0000010000 */
[----:B-1-34-:R-:W-:Y:S05]  /*30d0*/  @!P0 BRA `(.L_x_1) ;  /* 0xffffffdc00ac8947 */ /* 0x01afea000383ffff */
[----:B0-----:R-:W-:Y:S01]  /*30e0*/  ISETP.GT.AND P0, PT, R48, -0x1, PT ;  /* 0xffffffff3000780c */ /* 0x001fe20003f04270 */
[----:B--2---:R-:W0:Y:S01]  /*30f0*/  LDC R58, c[0x0][0x388] ;  /* 0x0000e200ff3a7b82 */ /* 0x004e220000000800 */
[----:B------:R-:W-:Y:S01]  /*3100*/  MOV R60, 0xffffffff ;  /* 0xffffffff003c7802 */ /* 0x000fe20000000f00 */
[----:B------:R-:W-:Y:S06]  /*3110*/  BSSY.RECONVERGENT B0, `(.L_x_2) ;  /* 0x0000081000007945 */ /* 0x000fec0003800200 */
[----:B------:R-:W-:Y:S01]  /*3120*/  BAR.SYNC.DEFER_BLOCKING 0x0 ;  /* 0x0000000000007b1d */ /* 0x000fe20000010000 */
[----:B------:R-:W-:-:S02]  /*3130*/  ISETP.GT.AND P3, PT, R44, -0x1, PT ;  /* 0xffffffff2c00780c */ /* 0x000fc40003f64270 */
[C---:B------:R-:W-:Y:S02]  /*3140*/  SEL R53, R60.reuse, 0x80000000, P0 ;  /* 0x800000003c357807 */ /* 0x040fe40000000000 */
[----:B------:R-:W-:Y:S02]  /*3150*/  ISETP.GT.AND P0, PT, R49, -0x1, PT ;  /* 0xffffffff3100780c */ /* 0x000fe40003f04270 */
[----:B------:R-:W-:Y:S02]  /*3160*/  SEL R55, R60, 0x80000000, P3 ;  /* 0x800000003c377807 */ /* 0x000fe40001800000 */
[----:B------:R-:W-:Y:S02]  /*3170*/  ISETP.GT.AND P3, PT, R40, -0x1, PT ;  /* 0xffffffff2800780c */ /* 0x000fe40003f64270 */
[----:B------:R-:W-:Y:S02]  /*3180*/  SEL R52, R60, 0x80000000, P0 ;  /* 0x800000003c347807 */ /* 0x000fe40000000000 */
[----:B------:R-:W-:-:S02]  /*3190*/  LOP3.LUT R44, R55, R44, RZ, 0x3c, !PT ;  /* 0x0000002c372c7212 */ /* 0x000fc400078e3cff */
[----:B------:R-:W-:Y:S02]  /*31a0*/  ISETP.GT.AND P0, PT, R45, -0x1, PT ;  /* 0xffffffff2d00780c */ /* 0x000fe40003f04270 */
[----:B------:R-:W-:Y:S02]  /*31b0*/  SEL R55, R60, 0x80000000, P3 ;  /* 0x800000003c377807 */ /* 0x000fe40001800000 */
[----:B------:R-:W-:Y:S02]  /*31c0*/  ISETP.GT.AND P3, PT, R36, -0x1, PT ;  /* 0xffffffff2400780c */ /* 0x000fe40003f64270 */
[----:B------:R-:W-:Y:S02]  /*31d0*/  LOP3.LUT R49, R52, R49, RZ, 0x3c, !PT ;  /* 0x0000003134317212 */ /* 0x000fe400078e3cff */
[----:B------:R-:W-:Y:S02]  /*31e0*/  SEL R52, R60, 0x80000000, P0 ;  /* 0x800000003c347807 */ /* 0x000fe40000000000 */
[----:B------:R-:W-:-:S02]  /*31f0*/  LOP3.LUT R40, R55, R40, RZ, 0x3c, !PT ;  /* 0x0000002837287212 */ /* 0x000fc400078e3cff */
[----:B------:R-:W-:Y:S02]  /*3200*/  ISETP.GT.AND P2, PT, R51, -0x1, PT ;  /* 0xffffffff3300780c */ /* 0x000fe40003f44270 */
[----:B------:R-:W-:Y:S02]  /*3210*/  ISETP.GT.AND P0, PT, R41, -0x1, PT ;  /* 0xffffffff2900780c */ /* 0x000fe40003f04270 */
[----:B------:R-:W-:Y:S02]  /*3220*/  SEL R55, R60, 0x80000000, P3 ;  /* 0x800000003c377807 */ /* 0x000fe40001800000 */
[----:B------:R-:W-:Y:S02]  /*3230*/  ISETP.GT.AND P1, PT, R50, -0x1, PT ;  /* 0xffffffff3200780c */ /* 0x000fe40003f24270 */
[----:B------:R-:W-:Y:S02]  /*3240*/  ISETP.GT.AND P3, PT, R32, -0x1, PT ;  /* 0xffffffff2000780c */ /* 0x000fe40003f64270 */
[----:B------:R-:W-:-:S02]  /*3250*/  LOP3.LUT R45, R52, R45, RZ, 0x3c, !PT ;  /* 0x0000002d342d7212 */ /* 0x000fc400078e3cff */
[----:B------:R-:W-:Y:S02]  /*3260*/  LOP3.LUT R48, R53, R48, RZ, 0x3c, !PT ;  /* 0x0000003035307212 */ /* 0x000fe400078e3cff */
[C---:B------:R-:W-:Y:S02]  /*3270*/  SEL R54, R60.reuse, 0x80000000, P2 ;  /* 0x800000003c367807 */ /* 0x040fe40001000000 */
[C---:B------:R-:W-:Y:S02]  /*3280*/  SEL R52, R60.reuse, 0x80000000, P0 ;  /* 0x800000003c347807 */ /* 0x040fe40000000000 */
[----:B------:R-:W-:Y:S02]  /*3290*/  LOP3.LUT R36, R55, R36, RZ, 0x3c, !PT ;  /* 0x0000002437247212 */ /* 0x000fe400078e3cff */
[----:B------:R-:W-:Y:S02]  /*32a0*/  SEL R53, R60, 0x80000000, P1 ;  /* 0x800000003c357807 */ /* 0x000fe40000800000 */
[----:B------:R-:W-:-:S02]  /*32b0*/  ISETP.GT.AND P2, PT, R47, -0x1, PT ;  /* 0xffffffff2f00780c */ /* 0x000fc40003f44270 */
[----:B------:R-:W-:Y:S02]  /*32c0*/  ISETP.GT.AND P0, PT, R37, -0x1, PT ;  /* 0xffffffff2500780c */ /* 0x000fe40003f04270 */
[----:B------:R-:W-:Y:S02]  /*32d0*/  SEL R55, R60, 0x80000000, P3 ;  /* 0x800000003c377807 */ /* 0x000fe40001800000 */
[----:B------:R-:W-:Y:S02]  /*32e0*/  ISETP.GT.AND P1, PT, R46, -0x1, PT ;  /* 0xffffffff2e00780c */ /* 0x000fe40003f24270 */
[----:B------:R-:W-:Y:S02]  /*32f0*/  LOP3.LUT R51, R54, R51, RZ, 0x3c, !PT ;  /* 0x0000003336337212 */ /* 0x000fe400078e3cff */
[----:B------:R-:W-:Y:S02]  /*3300*/  LOP3.LUT R41, R52, R41, RZ, 0x3c, !PT ;  /* 0x0000002934297212 */ /* 0x000fe400078e3cff */
[----:B------:R-:W-:-:S02]  /*3310*/  LOP3.LUT R50, R53, R50, RZ, 0x3c, !PT ;  /* 0x0000003235327212 */ /* 0x000fc400078e3cff */
[C---:B------:R-:W-:Y:S02]  /*3320*/  SEL R54, R60.reuse, 0x80000000, P2 ;  /* 0x800000003c367807 */ /* 0x040fe40001000000 */
[----:B------:R-:W-:Y:S02]  /*3330*/  SEL R52, R60, 0x80000000, P0 ;  /* 0x800000003c347807 */ /* 0x000fe40000000000 */
[----:B------:R-:W-:Y:S01]  /*3340*/  LOP3.LUT R32, R55, R32, RZ, 0x3c, !PT ;  /* 0x0000002037207212 */ /* 0x000fe200078e3cff */
[----:B------:R-:W-:Y:S01]  /*3350*/  FADD R55, -R48, -3.40282346638528859812e+38 ;  /* 0xff7fffff30377421 */ /* 0x000fe20000000100 */
[----:B------:R-:W-:Y:S02]  /*3360*/  SEL R53, R60, 0x80000000, P1 ;  /* 0x800000003c357807 */ /* 0x000fe40000800000 */
[----:B------:R-:W-:Y:S02]  /*3370*/  ISETP.GT.AND P2, PT, R43, -0x1, PT ;  /* 0xffffffff2b00780c */ /* 0x000fe40003f44270 */
[----:B------:R-:W-:-:S02]  /*3380*/  ISETP.GT.AND P0, PT, R33, -0x1, PT ;  /* 0xffffffff2100780c */ /* 0x000fc40003f04270 */
[----:B------:R-:W-:Y:S02]  /*3390*/  ISETP.GT.AND P1, PT, R42, -0x1, PT ;  /* 0xffffffff2a00780c */ /* 0x000fe40003f24270 */
[----:B------:R-:W-:Y:S02]  /*33a0*/  LOP3.LUT R47, R54, R47, RZ, 0x3c, !PT ;  /* 0x0000002f362f7212 */ /* 0x000fe400078e3cff */
[----:B------:R-:W-:Y:S02]  /*33b0*/  LOP3.LUT R37, R52, R37, RZ, 0x3c, !PT ;  /* 0x0000002534257212 */ /* 0x000fe400078e3cff */
[----:B------:R-:W-:Y:S02]  /*33c0*/  LOP3.LUT R46, R53, R46, RZ, 0x3c, !PT ;  /* 0x0000002e352e7212 */ /* 0x000fe400078e3cff */
[C---:B------:R-:W-:Y:S02]  /*33d0*/  SEL R54, R60.reuse, 0x80000000, P2 ;  /* 0x800000003c367807 */ /* 0x040fe40001000000 */
[----:B------:R-:W-:-:S02]  /*33e0*/  SEL R52, R60, 0x80000000, P0 ;  /* 0x800000003c347807 */ /* 0x000fc40000000000 */
[----:B------:R-:W-:Y:S02]  /*33f0*/  SEL R53, R60, 0x80000000, P1 ;  /* 0x800000003c357807 */ /* 0x000fe40000800000 */
[----:B------:R-:W-:Y:S02]  /*3400*/  ISETP.GT.AND P2, PT, R39, -0x1, PT ;  /* 0xffffffff2700780c */ /* 0x000fe40003f44270 */
[----:B------:R-:W-:Y:S02]  /*3410*/  FSETP.GEU.AND P0, PT, |R55|, 1.1920928955078125e-07, PT ;  /* 0x340000003700780b */ /* 0x000fe40003f0e200 */
[----:B------:R-:W-:Y:S02]  /*3420*/  ISETP.GT.AND P1, PT, R38, -0x1, PT ;  /* 0xffffffff2600780c */ /* 0x000fe40003f24270 */
[----:B------:R-:W-:Y:S02]  /*3430*/  LOP3.LUT R43, R54, R43, RZ, 0x3c, !PT ;  /* 0x0000002b362b7212 */ /* 0x000fe400078e3cff */
[----:B------:R-:W-:-:S02]  /*3440*/  LOP3.LUT R42, R53, R42, RZ, 0x3c, !PT ;  /* 0x0000002a352a7212 */ /* 0x000fc400078e3cff */
[----:B------:R-:W-:Y:S02]  /*3450*/  SEL R54, R60, 0x80000000, P2 ;  /* 0x800000003c367807 */ /* 0x000fe40001000000 */
[----:B------:R-:W-:Y:S02]  /*3460*/  ISETP.EQ.OR P0, PT, R4, R57, !P0 ;  /* 0x000000390400720c */ /* 0x000fe40004702670 */
[----:B------:R-:W-:Y:S02]  /*3470*/  SEL R53, R60, 0x80000000, P1 ;  /* 0x800000003c357807 */ /* 0x000fe40000800000 */
[----:B------:R-:W-:Y:S02]  /*3480*/  ISETP.GT.AND P2, PT, R35, -0x1, PT ;  /* 0xffffffff2300780c */ /* 0x000fe40003f44270 */
[----:B------:R-:W-:Y:S02]  /*3490*/  ISETP.GT.AND P1, PT, R34, -0x1, PT ;  /* 0xffffffff2200780c */ /* 0x000fe40003f24270 */
[----:B------:R-:W-:-:S02]  /*34a0*/  LOP3.LUT R39, R54, R39, RZ, 0x3c, !PT ;  /* 0x0000002736277212 */ /* 0x000fc400078e3cff */
[----:B------:R-:W-:Y:S02]  /*34b0*/  LOP3.LUT R38, R53, R38, RZ, 0x3c, !PT ;  /* 0x0000002635267212 */ /* 0x000fe400078e3cff */
[C---:B------:R-:W-:Y:S02]  /*34c0*/  SEL R54, R60.reuse, 0x80000000, P2 ;  /* 0x800000003c367807 */ /* 0x040fe40001000000 */
[----:B------:R-:W-:Y:S02]  /*34d0*/  SEL R53, R60, 0x80000000, P1 ;  /* 0x800000003c357807 */ /* 0x000fe40000800000 */
[----:B------:R-:W-:Y:S02]  /*34e0*/  ISETP.GT.AND P2, PT, R29, -0x1, PT ;  /* 0xffffffff1d00780c */ /* 0x000fe40003f44270 */
[----:B------:R-:W-:Y:S02]  /*34f0*/  ISETP.GT.AND P1, PT, R28, -0x1, PT ;  /* 0xffffffff1c00780c */ /* 0x000fe40003f24270 */
[----:B------:R-:W-:-:S02]  /*3500*/  ISETP.GT.AND P3, PT, R30, -0x1, PT ;  /* 0xffffffff1e00780c */ /* 0x000fc40003f64270 */
[----:B------:R-:W-:Y:S02]  /*3510*/  ISETP.GT.AND P4, PT, R31, -0x1, PT ;  /* 0xffffffff1f00780c */ /* 0x000fe40003f84270 */
[----:B------:R-:W-:Y:S02]  /*3520*/  LOP3.LUT R33, R52, R33, RZ, 0x3c, !PT ;  /* 0x0000002134217212 */ /* 0x000fe400078e3cff */
[----:B------:R-:W-:Y:S02]  /*3530*/  LOP3.LUT R35, R54, R35, RZ, 0x3c, !PT ;  /* 0x0000002336237212 */ /* 0x000fe400078e3cff */
[C---:B------:R-:W-:Y:S02]  /*3540*/  SEL R52, R60.reuse, 0x80000000, P2 ;  /* 0x800000003c347807 */ /* 0x040fe40001000000 */
[----:B------:R-:W-:Y:S02]  /*3550*/  PLOP3.LUT P5, PT, PT, PT, PT, 0x8, 0x80 ;  /* 0x000000000080781c */ /* 0x000fe40003fae170 */
[----:B------:R-:W-:-:S02]  /*3560*/  SEL R55, R60, 0x80000000, P1 ;  /* 0x800000003c377807 */ /* 0x000fc40000800000 */
[C---:B------:R-:W-:Y:S02]  /*3570*/  SEL R61, R60.reuse, 0x80000000, P3 ;  /* 0x800000003c3d7807 */ /* 0x040fe40001800000 */
[----:B------:R-:W-:Y:S02]  /*3580*/  SEL R54, R60, 0x80000000, P4 ;  /* 0x800000003c367807 */ /* 0x000fe40002000000 */
[----:B------:R-:W-:Y:S02]  /*3590*/  LOP3.LUT R34, R53, R34, RZ, 0x3c, !PT ;  /* 0x0000002235227212 */ /* 0x000fe400078e3cff */
[----:B------:R-:W-:Y:S01]  /*35a0*/  LOP3.LUT R29, R52, R29, RZ, 0x3c, !PT ;  /* 0x0000001d341d7212 */ /* 0x000fe200078e3cff */
[----:B0-----:R-:W-:Y:S01]  /*35b0*/  VIADD R52, R58, 0xffffffff ;  /* 0xffffffff3a347836 */ /* 0x001fe20000000000 */
[----:B------:R-:W-:Y:S02]  /*35c0*/  P2R R53, PR, RZ, 0x20 ;  /* 0x00000020ff357803 */ /* 0x000fe40000000000 */
[----:B------:R-:W-:-:S02]  /*35d0*/  LOP3.LUT R28, R55, R28, RZ, 0x3c, !PT ;  /* 0x0000001c371c7212 */ /* 0x000fc400078e3cff */
[----:B------:R-:W-:Y:S02]  /*35e0*/  LOP3.LUT R30, R61, R30, RZ, 0x3c, !PT ;  /* 0x0000001e3d1e7212 */ /* 0x000fe400078e3cff */
[----:B------:R-:W-:Y:S01]  /*35f0*/  LOP3.LUT R31, R54, R31, RZ, 0x3c, !PT ;  /* 0x0000001f361f7212 */ /* 0x000fe200078e3cff */
[----:B------:R-:W-:Y:S06]  /*3600*/  @P0 BRA `(.L_x_3) ;  /* 0x0000000000c40947 */ /* 0x000fec0003800000 */
[----:B------:R-:W0:Y:S01]  /*3610*/  LDC.64 R60, c[0x0][0x398] ;  /* 0x0000e600ff3c7b82 */ /* 0x000e220000000a00 */
[----:B------:R-:W1:Y:S01]  /*3620*/  LDCU UR4, c[0x0][0x38c] ;  /* 0x00007180ff0477ac */ /* 0x000e620008000800 */
[----:B------:R-:W-:Y:S02]  /*3630*/  IMAD.IADD R55, R56, 0x1, R4 ;  /* 0x0000000138377824 */ /* 0x000fe400078e0204 */
[----:B------:R-:W-:Y:S02]  /*3640*/  IMAD R59, R59, 0x17, R0 ;  /* 0x000000173b3b7824 */ /* 0x000fe400078e0200 */
[-CC-:B------:R-:W-:Y:S02]  /*3650*/  IMAD R55, R55, R58.reuse, R52.reuse ;  /* 0x0000003a37377224 */ /* 0x180fe400078e0234 */
[----:B------:R-:W-:Y:S02]  /*3660*/  IMAD R59, R59, R58, R52 ;  /* 0x0000003a3b3b7224 */ /* 0x000fe400078e0234 */
[----:B-1----:R-:W-:-:S02]  /*3670*/  IMAD R55, R55, UR4, RZ ;  /* 0x0000000437377c24 */ /* 0x002fc4000f8e02ff */
[----:B------:R-:W-:Y:S02]  /*3680*/  IMAD R59, R59, UR4, RZ ;  /* 0x000000043b3b7c24 */ /* 0x000fe4000f8e02ff */
[----:B0-----:R-:W-:-:S04]  /*3690*/  IMAD.WIDE R54, R55, 0x4, R60 ;  /* 0x0000000437367825 */ /* 0x001fc800078e023c */
[----:B------:R-:W-:Y:S01]  /*36a0*/  IMAD.WIDE R58, R59, 0x4, R60 ;  /* 0x000000043b3a7825 */ /* 0x000fe200078e023c */
[----:B------:R-:W2:Y:S04]  /*36b0*/  LDG.E R0, desc[UR6][R54.64] ;  /* 0x0000000636007981 */ /* 0x000ea8000c1e1900 */
[----:B------:R-:W3:Y:S04]  /*36c0*/  LDG.E R60, desc[UR6][R54.64+0x4] ;  /* 0x00000406363c7981 */ /* 0x000ee8000c1e1900 */
[----:B------:R-:W2:Y:S04]  /*36d0*/  LDG.E R61, desc[UR6][R58.64] ;  /* 0x000000063a3d7981 */ /* 0x000ea8000c1e1900 */
[----:B------:R-:W3:Y:S01]  /*36e0*/  LDG.E R63, desc[UR6][R58.64+0x4] ;  /* 0x000004063a3f7981 */ /* 0x000ee2000c1e1900 */
[----:B------:R-:W-:Y:S01]  /*36f0*/  BSSY.RECONVERGENT B1, `(.L_x_4) ;  /* 0x0000018000017945 */ /* 0x000fe20003800200 */
[----:B--2---:R-:W-:Y:S01]  /*3700*/  FADD R0, -R0, R61 ;  /* 0x0000003d00007221 */ /* 0x004fe20000000100 */
[----:B---3--:R-:W-:-:S03]  /*3710*/  FADD R60, -R60, R63 ;  /* 0x0000003f3c3c7221 */ /* 0x008fc60000000100 */
[----:B------:R-:W-:Y:S01]  /*3720*/  FADD R0, |R0|, -RZ ;  /* 0x800000ff00007221 */ /* 0x000fe20000000200 */
[----:B------:R-:W-:-:S05]  /*3730*/  FADD R61, |R60|, -RZ ;  /* 0x800000ff3c3d7221 */ /* 0x000fca0000000200 */
[CC--:B------:R-:W-:Y:S02]  /*3740*/  VIMNMX R60, PT, PT, R0.reuse, R61.reuse, !PT ;  /* 0x0000003d003c7248 */ /* 0x0c0fe40007fe0100 */
[----:B------:R-:W-:Y:S02]  /*3750*/  VIMNMX R62, PT, PT, R0, R61, PT ;  /* 0x0000003d003e7248 */ /* 0x000fe40003fe0100 */
[----:B------:R-:W-:-:S04]  /*3760*/  LOP3.LUT R63, R60, 0xfe000000, RZ, 0xc0, !PT ;  /* 0xfe0000003c3f7812 */ /* 0x000fc800078ec0ff */
[----:B------:R-:W-:-:S05]  /*3770*/  LOP3.LUT R61, R63, 0x7e800000, RZ, 0x3c, !PT ;  /* 0x7e8000003f3d7812 */ /* 0x000fca00078e3cff */
[-C--:B------:R-:W-:Y:S01]  /*3780*/  FMUL R0, R62, R61.reuse ;  /* 0x0000003d3e007220 */ /* 0x080fe20000400000 */
[----:B------:R-:W-:-:S03]  /*3790*/  FMUL R61, R60, R61 ;  /* 0x0000003d3c3d7220 */ /* 0x000fc60000400000 */
[----:B------:R-:W-:-:S04]  /*37a0*/  FMUL R0, R0, R0 ;  /* 0x0000000000007220 */ /* 0x000fc80000400000 */
[----:B------:R-:W-:-:S04]  /*37b0*/  FFMA R0, R61, R61, R0 ;  /* 0x0000003d3d007223 */ /* 0x000fc80000000000 */
[----:B------:R-:W-:Y:S01]  /*37c0*/  VIADD R54, R0, 0xf3000000 ;  /* 0xf300000000367836 */ /* 0x000fe20000000000 */
[----:B------:R0:W1:Y:S04]  /*37d0*/  MUFU.RSQ R55, R0 ;  /* 0x0000000000377308 */ /* 0x0000680000001400 */
[----:B------:R-:W-:-:S13]  /*37e0*/  ISETP.GT.U32.AND P0, PT, R54, 0x727fffff, PT ;  /* 0x727fffff3600780c */ /* 0x000fda0003f04070 */
[----:B01----:R-:W-:Y:S05]  /*37f0*/  @!P0 BRA `(.L_x_5) ;  /* 0x00000000000c8947 */ /* 0x003fea0003800000 */
[----:B------:R-:W-:-:S07]  /*3800*/  MOV R54, 0x3820 ;  /* 0x0000382000367802 */ /* 0x000fce0000000f00 */
[----:B------:R-:W-:Y:S05]  /*3810*/  CALL.REL.NOINC `($__internal_0_$__cuda_sm20_sqrt_rn_f32_slowpath) ;  /* 0x00000078003c7944 */ /* 0x000fea0003c00000 */
[----:B------:R-:W-:Y:S05]  /*3820*/  BRA `(.L_x_6) ;  /* 0x0000000000107947 */ /* 0x000fea0003800000 */
.L_x_5:
[----:B------:R-:W-:Y:S01]  /*3830*/  FMUL.FTZ R59, R0, R55 ;  /* 0x00000037003b7220 */ /* 0x000fe20000410000 */
[----:B------:R-:W-:-:S03]  /*3840*/  FMUL.FTZ R54, R55, 0.5 ;  /* 0x3f00000037367820 */ /* 0x000fc60000410000 */
[----:B------:R-:W-:-:S04]  /*3850*/  FFMA R0, -R59, R59, R0 ;  /* 0x0000003b3b007223 */ /* 0x000fc80000000100 */
[----:B------:R-:W-:-:S07]  /*3860*/  FFMA R59, R0, R54, R59 ;  /* 0x00000036003b7223 */ /* 0x000fce000000003b */
.L_x_6:
[----:B------:R-:W-:Y:S05]  /*3870*/  BSYNC.RECONVERGENT B1 ;  /* 0x0000000000017941 */ /* 0x000fea0003800200 */
.L_x_4:
[----:B------:R-:W-:Y:S01]  /*3880*/  FSETP.NEU.AND P0, PT, R62, RZ, PT ;  /* 0x000000ff3e00720b */ /* 0x000fe20003f0d000 */
[----:B------:R-:W0:Y:S01]  /*3890*/  LDCU UR4, c[0x0][0x3a0] ;  /* 0x00007400ff0477ac */ /* 0x000e220008000800 */
[----:B------:R-:W-:Y:S02]  /*38a0*/  LOP3.LUT R0, R63, 0x800000, RZ, 0xfc, !PT ;  /* 0x008000003f007812 */ /* 0x000fe400078efcff */
[----:B------:R-:W-:-:S09]  /*38b0*/  ISETP.NE.AND P1, PT, R53, RZ, PT ;  /* 0x000000ff3500720c */ /* 0x000fd20003f25270 */
[----:B------:R-:W-:Y:S01]  /*38c0*/  @P0 FMUL R60, R0, R59 ;  /* 0x0000003b003c0220 */ /* 0x000fe20000400000 */
[----:B------:R-:W-:-:S04]  /*38d0*/  FSETP.NEU.AND P0, PT, R62, +INF , PT ;  /* 0x7f8000003e00780b */ /* 0x000fc80003f0d000 */
[----:B------:R-:W-:-:S04]  /*38e0*/  FSEL R60, R60, +INF , P0 ;  /* 0x7f8000003c3c7808 */ /* 0x000fc80000000000 */
[----:B0-----:R-:W-:-:S13]  /*38f0*/  FSETP.GEU.AND P0, PT, R60, UR4, PT ;  /* 0x000000043c007c0b */ /* 0x001fda000bf0e000 */
[----:B------:R-:W-:-:S04]  /*3900*/  @!P0 PLOP3.LUT P1, PT, PT, PT, PT, 0x80, 0x8 ;  /* 0x000000000008881c */ /* 0x000fc80003f2f070 */
[----:B------:R-:W-:-:S09]  /*3910*/  P2R R53, PR, RZ, 0x2 ;  /* 0x00000002ff357803 */ /* 0x000fd20000000000 */
.L_x_3:
[----:B------:R-:W-:Y:S05]  /*3920*/  BSYNC.RECONVERGENT B0 ;  /* 0x0000000000007941 */ /* 0x000fea0003800200 */
.L_x_2:
[----:B------:R-:W-:Y:S01]  /*3930*/  FADD R54, -R49, -3.40282346638528859812e+38 ;  /* 0xff7fffff31367421 */ /* 0x000fe20000000100 */
[----:B------:R-:W-:Y:S01]  /*3940*/  IADD3 R0, PT, PT, R57, 0x1, RZ ;  /* 0x0000000139007810 */ /* 0x000fe20007ffe0ff */
[----:B------:R-:W-:Y:S01]  /*3950*/  BSSY.RECONVERGENT B0, `(.L_x_7) ;  /* 0x0000037000007945 */ /* 0x000fe20003800200 */
[----:B------:R-:W-:Y:S02]  /*3960*/  PLOP3.LUT P1, PT, PT, PT, PT, 0x8, 0x80 ;  /* 0x000000000080781c */ /* 0x000fe40003f2e170 */
[----:B------:R-:W-:Y:S02]  /*3970*/  FSETP.GEU.AND P0, PT, |R54|, 1.1920928955078125e-07, PT ;  /* 0x340000003600780b */ /* 0x000fe40003f0e200 */
[----:B------:R-:W-:Y:S02]  /*3980*/  P2R R71, PR, RZ, 0x2 ;  /* 0x00000002ff477803 */ /* 0x000fe40000000000 */
[----:B------:R-:W-:-:S13]  /*3990*/  ISETP.EQ.OR P0, PT, R5, R0, !P0 ;  /* 0x000000000500720c */ /* 0x000fda0004702670 */
[----:B------:R-:W-:Y:S05]  /*39a0*/  @P0 BRA `(.L_x_8) ;  /* 0x0000000000c40947 */ /* 0x000fea0003800000 */
[----:B------:R-:W0:Y:S01]  /*39b0*/  LDCU.64 UR4, c[0x0][0x388] ;  /* 0x00007100ff0477ac */ /* 0x000e220008000a00 */
[----:B------:R-:W1:Y:S01]  /*39c0*/  LDC.64 R58, c[0x0][0x398] ;  /* 0x0000e600ff3a7b82 */ /* 0x000e620000000a00 */
[C---:B------:R-:W-:Y:S02]  /*39d0*/  IMAD.IADD R55, R56.reuse, 0x1, R5 ;  /* 0x0000000138377824 */ /* 0x040fe400078e0205 */
[----:B------:R-:W-:Y:S02]  /*39e0*/  IMAD.IADD R61, R56, 0x1, R0 ;  /* 0x00000001383d7824 */ /* 0x000fe400078e0200 */
[--C-:B0-----:R-:W-:Y:S02]  /*39f0*/  IMAD R55, R55, UR4, R52.reuse ;  /* 0x0000000437377c24 */ /* 0x101fe4000f8e0234 */
[----:B------:R-:W-:Y:S02]  /*3a00*/  IMAD R61, R61, UR4, R52 ;  /* 0x000000043d3d7c24 */ /* 0x000fe4000f8e0234 */
[----:B------:R-:W-:-:S02]  /*3a10*/  IMAD R55, R55, UR5, RZ ;  /* 0x0000000537377c24 */ /* 0x000fc4000f8e02ff */
[----:B------:R-:W-:Y:S02]  /*3a20*/  IMAD R61, R61, UR5, RZ ;  /* 0x000000053d3d7c24 */ /* 0x000fe4000f8e02ff */
[----:B-1----:R-:W-:-:S04]  /*3a30*/  IMAD.WIDE R54, R55, 0x4, R58 ;  /* 0x0000000437367825 */ /* 0x002fc800078e023a */
        /* <DEDUP_REMOVED lines=25> */
.L_x_10:
[----:B------:R-:W-:Y:S01]  /*3bd0*/  FMUL.FTZ R59, R0, R55 ;  /* 0x00000037003b7220 */ /* 0x000fe20000410000 */
[----:B------:R-:W-:-:S03]  /*3be0*/  FMUL.FTZ R54, R55, 0.5 ;  /* 0x3f00000037367820 */ /* 0x000fc60000410000 */
[----:B------:R-:W-:-:S04]  /*3bf0*/  FFMA R0, -R59, R59, R0 ;  /* 0x0000003b3b007223 */ /* 0x000fc80000000100 */
[----:B------:R-:W-:-:S07]  /*3c00*/  FFMA R59, R0, R54, R59 ;  /* 0x00000036003b7223 */ /* 0x000fce000000003b */
.L_x_11:
[----:B------:R-:W-:Y:S05]  /*3c10*/  BSYNC.RECONVERGENT B1 ;  /* 0x0000000000017941 */ /* 0x000fea0003800200 */
.L_x_9:
        /* <DEDUP_REMOVED lines=10> */
.L_x_8:
[----:B------:R-:W-:Y:S05]  /*3cc0*/  BSYNC.RECONVERGENT B0 ;  /* 0x0000000000007941 */ /* 0x000fea0003800200 */
.L_x_7:
        /* <DEDUP_REMOVED lines=42> */
.L_x_15:
[----:B------:R-:W-:Y:S01]  /*3f70*/  FMUL.FTZ R59, R0, R55 ;  /* 0x00000037003b7220 */ /* 0x000fe20000410000 */
[----:B------:R-:W-:-:S03]  /*3f80*/  FMUL.FTZ R54, R55, 0.5 ;  /* 0x3f00000037367820 */ /* 0x000fc60000410000 */
[----:B------:R-:W-:-:S04]  /*3f90*/  FFMA R0, -R59, R59, R0 ;  /* 0x0000003b3b007223 */ /* 0x000fc80000000100 */
[----:B------:R-:W-:-:S07]  /*3fa0*/  FFMA R59, R0, R54, R59 ;  /* 0x00000036003b7223 */ /* 0x000fce000000003b */
.L_x_16:
[----:B------:R-:W-:Y:S05]  /*3fb0*/  BSYNC.RECONVERGENT B1 ;  /* 0x0000000000017941 */ /* 0x000fea0003800200 */
.L_x_14:
        /* <DEDUP_REMOVED lines=10> */
.L_x_13:
[----:B------:R-:W-:Y:S05]  /*4060*/  BSYNC.RECONVERGENT B0 ;  /* 0x0000000000007941 */ /* 0x000fea0003800200 */
.L_x_12:
        /* <DEDUP_REMOVED lines=42> */
.L_x_20:
[----:B------:R-:W-:Y:S01]  /*4310*/  FMUL.FTZ R59, R0, R55 ;  /* 0x00000037003b7220 */ /* 0x000fe20000410000 */
[----:B------:R-:W-:-:S03]  /*4320*/  FMUL.FTZ R54, R55, 0.5 ;  /* 0x3f00000037367820 */ /* 0x000fc60000410000 */
[----:B------:R-:W-:-:S04]  /*4330*/  FFMA R0, -R59, R59, R0 ;  /* 0x0000003b3b007223 */ /* 0x000fc80000000100 */
[----:B------:R-:W-:-:S07]  /*4340*/  FFMA R59, R0, R54, R59 ;  /* 0x00000036003b7223 */ /* 0x000fce000000003b */
.L_x_21:
[----:B------:R-:W-:Y:S05]  /*4350*/  BSYNC.RECONVERGENT B1 ;  /* 0x0000000000017941 */ /* 0x000fea0003800200 */
.L_x_19:
        /* <DEDUP_REMOVED lines=10> */
.L_x_18:
[----:B------:R-:W-:Y:S05]  /*4400*/  BSYNC.RECONVERGENT B0 ;  /* 0x0000000000007941 */ /* 0x000fea0003800200 */
.L_x_17:
        /* <DEDUP_REMOVED lines=42> */
.L_x_25:
[----:B------:R-:W-:Y:S01]  /*46b0*/  FMUL.FTZ R59, R0, R55 ;  /* 0x00000037003b7220 */ /* 0x000fe20000410000 */
[----:B------:R-:W-:-:S03]  /*46c0*/  FMUL.FTZ R54, R55, 0.5 ;  /* 0x3f00000037367820 */ /* 0x000fc60000410000 */
[----:B------:R-:W-:-:S04]  /*46d0*/  FFMA R0, -R59, R59, R0 ;  /* 0x0000003b3b007223 */ /* 0x000fc80000000100 */
[----:B------:R-:W-:-:S07]  /*46e0*/  FFMA R59, R0, R54, R59 ;  /* 0x00000036003b7223 */ /* 0x000fce000000003b */
.L_x_26:
[----:B------:R-:W-:Y:S05]  /*46f0*/  BSYNC.RECONVERGENT B1 ;  /* 0x0000000000017941 */ /* 0x000fea0003800200 */
.L_x_24:
        /* <DEDUP_REMOVED lines=10> */
.L_x_23:
[----:B------:R-:W-:Y:S05]  /*47a0*/  BSYNC.RECONVERGENT B0 ;  /* 0x0000000000007941 */ /* 0x000fea0003800200 */
.L_x_22:
        /* <DEDUP_REMOVED lines=42> */
.L_x_30:
[----:B------:R-:W-:Y:S01]  /*4a50*/  FMUL.FTZ R59, R0, R55 ;  /* 0x00000037003b7220 */ /* 0x000fe20000410000 */
[----:B------:R-:W-:-:S03]  /*4a60*/  FMUL.FTZ R54, R55, 0.5 ;  /* 0x3f00000037367820 */ /* 0x000fc60000410000 */
[----:B------:R-:W-:-:S04]  /*4a70*/  FFMA R0, -R59, R59, R0 ;  /* 0x0000003b3b007223 */ /* 0x000fc80000000100 */
[----:B------:R-:W-:-:S07]  /*4a80*/  FFMA R59, R0, R54, R59 ;  /* 0x00000036003b7223 */ /* 0x000fce000000003b */
.L_x_31:
[----:B------:R-:W-:Y:S05]  /*4a90*/  BSYNC.RECONVERGENT B1 ;  /* 0x0000000000017941 */ /* 0x000fea0003800200 */
.L_x_29:
        /* <DEDUP_REMOVED lines=10> */
.L_x_28:
[----:B------:R-:W-:Y:S05]  /*4b40*/  BSYNC.RECONVERGENT B0 ;  /* 0x0000000000007941 */ /* 0x000fea0003800200 */
.L_x_27:
        /* <DEDUP_REMOVED lines=42> */
.L_x_35:
[----:B------:R-:W-:Y:S01]  /*4df0*/  FMUL.FTZ R59, R0, R55 ;  /* 0x00000037003b7220 */ /* 0x000fe20000410000 */
[----:B------:R-:W-:-:S03]  /*4e00*/  FMUL.FTZ R54, R55, 0.5 ;  /* 0x3f00000037367820 */ /* 0x000fc60000410000 */
[----:B------:R-:W-:-:S04]  /*4e10*/  FFMA R0, -R59, R59, R0 ;  /* 0x0000003b3b007223 */ /* 0x000fc80000000100 */
[----:B------:R-:W-:-:S07]  /*4e20*/  FFMA R59, R0, R54, R59 ;  /* 0x00000036003b7223 */ /* 0x000fce000000003b */
.L_x_36:
[----:B------:R-:W-:Y:S05]  /*4e30*/  BSYNC.RECONVERGENT B1 ;  /* 0x0000000000017941 */ /* 0x000fea0003800200 */
.L_x_34:
        /* <DEDUP_REMOVED lines=10> */
.L_x_33:
[----:B------:R-:W-:Y:S05]  /*4ee0*/  BSYNC.RECONVERGENT B0 ;  /* 0x0000000000007941 */ /* 0x000fea0003800200 */
.L_x_32:
        /* <DEDUP_REMOVED lines=42> */
.L_x_40:
[----:B------:R-:W-:Y:S01]  /*5190*/  FMUL.FTZ R59, R0, R55 ;  /* 0x00000037003b7220 */ /* 0x000fe20000410000 */
[----:B------:R-:W-:-:S03]  /*51a0*/  FMUL.FTZ R54, R55, 0.5 ;  /* 0x3f00000037367820 */ /* 0x000fc60000410000 */
[----:B------:R-:W-:-:S04]  /*51b0*/  FFMA R0, -R59, R59, R0 ;  /* 0x0000003b3b007223 */ /* 0x000fc80000000100 */
[----:B------:R-:W-:-:S07]  /*51c0*/  FFMA R59, R0, R54, R59 ;  /* 0x00000036003b7223 */ /* 0x000fce000000003b */
.L_x_41:
[----:B------:R-:W-:Y:S05]  /*51d0*/  BSYNC.RECONVERGENT B1 ;  /* 0x0000000000017941 */ /* 0x000fea0003800200 */
.L_x_39:
        /* <DEDUP_REMOVED lines=10> */
.L_x_38:
[----:B------:R-:W-:Y:S05]  /*5280*/  BSYNC.RECONVERGENT B0 ;  /* 0x0000000000007941 */ /* 0x000fea0003800200 */
.L_x_37:
        /* <DEDUP_REMOVED lines=42> */
.L_x_45:
[----:B------:R-:W-:Y:S01]  /*5530*/  FMUL.FTZ R59, R0, R55 ;  /* 0x00000037003b7220 */ /* 0x000fe20000410000 */
[----:B------:R-:W-:-:S03]  /*5540*/  FMUL.FTZ R54, R55, 0.5 ;  /* 0x3f00000037367820 */ /* 0x000fc60000410000 */
[----:B------:R-:W-:-:S04]  /*5550*/  FFMA R0, -R59, R59, R0 ;  /* 0x0000003b3b007223 */ /* 0x000fc80000000100 */
[----:B------:R-:W-:-:S07]  /*5560*/  FFMA R59, R0, R54, R59 ;  /* 0x00000036003b7223 */ /* 0x000fce000000003b */
.L_x_46:
[----:B------:R-:W-:Y:S05]  /*5570*/  BSYNC.RECONVERGENT B1 ;  /* 0x0000000000017941 */ /* 0x000fea0003800200 */
.L_x_44:
        /* <DEDUP_REMOVED lines=10> */
.L_x_43:
[----:B------:R-:W-:Y:S05]  /*5620*/  BSYNC.RECONVERGENT B0 ;  /* 0x0000000000007941 */ /* 0x000fea0003800200 */
.L_x_42:
        /* <DEDUP_REMOVED lines=42> */
.L_x_50:
[----:B------:R-:W-:Y:S01]  /*58d0*/  FMUL.FTZ R59, R0, R55 ;  /* 0x00000037003b7220 */ /* 0x000fe20000410000 */
[----:B------:R-:W-:-:S03]  /*58e0*/  FMUL.FTZ R54, R55, 0.5 ;  /* 0x3f00000037367820 */ /* 0x000fc60000410000 */
[----:B------:R-:W-:-:S04]  /*58f0*/  FFMA R0, -R59, R59, R0 ;  /* 0x0000003b3b007223 */ /* 0x000fc80000000100 */
[----:B------:R-:W-:-:S07]  /*5900*/  FFMA R59, R0, R54, R59 ;  /* 0x00000036003b7223 */ /* 0x000fce000000003b */
.L_x_51:
[----:B------:R-:W-:Y:S05]  /*5910*/  BSYNC.RECONVERGENT B1 ;  /* 0x0000000000017941 */ /* 0x000fea0003800200 */
.L_x_49:
        /* <DEDUP_REMOVED lines=10> */
.L_x_48:
[----:B------:R-:W-:Y:S05]  /*59c0*/  BSYNC.RECONVERGENT B0 ;  /* 0x0000000000007941 */ /* 0x000fea0003800200 */
.L_x_47:
        /* <DEDUP_REMOVED lines=42> */
.L_x_55:
[----:B------:R-:W-:Y:S01]  /*5c70*/  FMUL.FTZ R59, R0, R55 ;  /* 0x00000037003b7220 */ /* 0x000fe20000410000 */
[----:B------:R-:W-:-:S03]  /*5c80*/  FMUL.FTZ R54, R55, 0.5 ;  /* 0x3f00000037367820 */ /* 0x000fc60000410000 */
[----:B------:R-:W-:-:S04]  /*5c90*/  FFMA R0, -R59, R59, R0 ;  /* 0x0000003b3b007223 */ /* 0x000fc80000000100 */
[----:B------:R-:W-:-:S07]  /*5ca0*/  FFMA R59, R0, R54, R59 ;  /* 0x00000036003b7223 */ /* 0x000fce000000003b */
.L_x_56:
[----:B------:R-:W-:Y:S05]  /*5cb0*/  BSYNC.RECONVERGENT B1 ;  /* 0x0000000000017941 */ /* 0x000fea0003800200 */
.L_x_54:
        /* <DEDUP_REMOVED lines=10> */
.L_x_53:
[----:B------:R-:W-:Y:S05]  /*5d60*/  BSYNC.RECONVERGENT B0 ;  /* 0x0000000000007941 */ /* 0x000fea0003800200 */
.L_x_52:
        /* <DEDUP_REMOVED lines=42> */
.L_x_60:
[----:B------:R-:W-:Y:S01]  /*6010*/  FMUL.FTZ R59, R0, R55 ;  /* 0x00000037003b7220 */ /* 0x000fe20000410000 */
[----:B------:R-:W-:-:S03]  /*6020*/  FMUL.FTZ R54, R55, 0.5 ;  /* 0x3f00000037367820 */ /* 0x000fc60000410000 */
[----:B------:R-:W-:-:S04]  /*6030*/  FFMA R0, -R59, R59, R0 ;  /* 0x0000003b3b007223 */ /* 0x000fc80000000100 */
[----:B------:R-:W-:-:S07]  /*6040*/  FFMA R59, R0, R54, R59 ;  /* 0x00000036003b7223 */ /* 0x000fce000000003b */
.L_x_61:
[----:B------:R-:W-:Y:S05]  /*6050*/  BSYNC.RECONVERGENT B1 ;  /* 0x0000000000017941 */ /* 0x000fea0003800200 */
.L_x_59:
        /* <DEDUP_REMOVED lines=10> */
.L_x_58:
[----:B------:R-:W-:Y:S05]  /*6100*/  BSYNC.RECONVERGENT B0 ;  /* 0x0000000000007941 */ /* 0x000fea0003800200 */
.L_x_57:
        /* <DEDUP_REMOVED lines=42> */
.L_x_65:
[----:B------:R-:W-:Y:S01]  /*63b0*/  FMUL.FTZ R59, R0, R55 ;  /* 0x00000037003b7220 */ /* 0x000fe20000410000 */
[----:B------:R-:W-:-:S03]  /*63c0*/  FMUL.FTZ R54, R55, 0.5 ;  /* 0x3f00000037367820 */ /* 0x000fc60000410000 */
[----:B------:R-:W-:-:S04]  /*63d0*/  FFMA R0, -R59, R59, R0 ;  /* 0x0000003b3b007223 */ /* 0x000fc80000000100 */
[----:B------:R-:W-:-:S07]  /*63e0*/  FFMA R59, R0, R54, R59 ;  /* 0x00000036003b7223 */ /* 0x000fce000000003b */
.L_x_66:
[----:B------:R-:W-:Y:S05]  /*63f0*/  BSYNC.RECONVERGENT B1 ;  /* 0x0000000000017941 */ /* 0x000fea0003800200 */
.L_x_64:
        /* <DEDUP_REMOVED lines=10> */
.L_x_63:
[----:B------:R-:W-:Y:S05]  /*64a0*/  BSYNC.RECONVERGENT B0 ;  /* 0x0000000000007941 */ /* 0x000fea0003800200 */
.L_x_62:
        /* <DEDUP_REMOVED lines=42> */
.L_x_70:
[----:B------:R-:W-:Y:S01]  /*6750*/  FMUL.FTZ R59, R0, R55 ;  /* 0x00000037003b7220 */ /* 0x000fe20000410000 */
[----:B------:R-:W-:-:S03]  /*6760*/  FMUL.FTZ R54, R55, 0.5 ;  /* 0x3f00000037367820 */ /* 0x000fc60000410000 */
[----:B------:R-:W-:-:S04]  /*6770*/  FFMA R0, -R59, R59, R0 ;  /* 0x0000003b3b007223 */ /* 0x000fc80000000100 */
[----:B------:R-:W-:-:S07]  /*6780*/  FFMA R59, R0, R54, R59 ;  /* 0x00000036003b7223 */ /* 0x000fce000000003b */
.L_x_71:
[----:B------:R-:W-:Y:S05]  /*6790*/  BSYNC.RECONVERGENT B1 ;  /* 0x0000000000017941 */ /* 0x000fea0003800200 */
.L_x_69:
        /* <DEDUP_REMOVED lines=10> */
.L_x_68:
[----:B------:R-:W-:Y:S05]  /*6840*/  BSYNC.RECONVERGENT B0 ;  /* 0x0000000000007941 */ /* 0x000fea0003800200 */
.L_x_67:
        /* <DEDUP_REMOVED lines=42> */
.L_x_75:
[----:B------:R-:W-:Y:S01]  /*6af0*/  FMUL.FTZ R59, R0, R55 ;  /* 0x00000037003b7220 */ /* 0x000fe20000410000 */
[----:B------:R-:W-:-:S03]  /*6b00*/  FMUL.FTZ R54, R55, 0.5 ;  /* 0x3f00000037367820 */ /* 0x000fc60000410000 */
[----:B------:R-:W-:-:S04]  /*6b10*/  FFMA R0, -R59, R59, R0 ;  /* 0x0000003b3b007223 */ /* 0x000fc80000000100 */
[----:B------:R-:W-:-:S07]  /*6b20*/  FFMA R59, R0, R54, R59 ;  /* 0x00000036003b7223 */ /* 0x000fce000000003b */
.L_x_76:
[----:B------:R-:W-:Y:S05]  /*6b30*/  BSYNC.RECONVERGENT B1 ;  /* 0x0000000000017941 */ /* 0x000fea0003800200 */
.L_x_74:
        /* <DEDUP_REMOVED lines=10> */
.L_x_73:
[----:B------:R-:W-:Y:S05]  /*6be0*/  BSYNC.RECONVERGENT B0 ;  /* 0x0000000000007941 */ /* 0x000fea0003800200 */
.L_x_72:
        /* <DEDUP_REMOVED lines=42> */
.L_x_80:
[----:B------:R-:W-:Y:S01]  /*6e90*/  FMUL.FTZ R59, R0, R55 ;  /* 0x00000037003b7220 */ /* 0x000fe20000410000 */
[----:B------:R-:W-:-:S03]  /*6ea0*/  FMUL.FTZ R54, R55, 0.5 ;  /* 0x3f00000037367820 */ /* 0x000fc60000410000 */
[----:B------:R-:W-:-:S04]  /*6eb0*/  FFMA R0, -R59, R59, R0 ;  /* 0x0000003b3b007223 */ /* 0x000fc80000000100 */
[----:B------:R-:W-:-:S07]  /*6ec0*/  FFMA R59, R0, R54, R59 ;  /* 0x00000036003b7223 */ /* 0x000fce000000003b */
.L_x_81:
[----:B------:R-:W-:Y:S05]  /*6ed0*/  BSYNC.RECONVERGENT B1 ;  /* 0x0000000000017941 */ /* 0x000fea0003800200 */
.L_x_79:
        /* <DEDUP_REMOVED lines=10> */
.L_x_78:
[----:B------:R-:W-:Y:S05]  /*6f80*/  BSYNC.RECONVERGENT B0 ;  /* 0x0000000000007941 */ /* 0x000fea0003800200 */
.L_x_77:
        /* <DEDUP_REMOVED lines=42> */
.L_x_85:
[----:B------:R-:W-:Y:S01]  /*7230*/  FMUL.FTZ R59, R0, R55 ;  /* 0x00000037003b7220 */ /* 0x000fe20000410000 */
[----:B------:R-:W-:-:S03]  /*7240*/  FMUL.FTZ R54, R55, 0.5 ;  /* 0x3f00000037367820 */ /* 0x000fc60000410000 */
[----:B------:R-:W-:-:S04]  /*7250*/  FFMA R0, -R59, R59, R0 ;  /* 0x0000003b3b007223 */ /* 0x000fc80000000100 */
[----:B------:R-:W-:-:S07]  /*7260*/  FFMA R59, R0, R54, R59 ;  /* 0x00000036003b7223 */ /* 0x000fce000000003b */
.L_x_86:
[----:B------:R-:W-:Y:S05]  /*7270*/  BSYNC.RECONVERGENT B1 ;  /* 0x0000000000017941 */ /* 0x000fea0003800200 */
.L_x_84:
        /* <DEDUP_REMOVED lines=10> */
.L_x_83:
[----:B------:R-:W-:Y:S05]  /*7320*/  BSYNC.RECONVERGENT B0 ;  /* 0x0000000000007941 */ /* 0x000fea0003800200 */
.L_x_82:
        /* <DEDUP_REMOVED lines=42> */
.L_x_90:
[----:B------:R-:W-:Y:S01]  /*75d0*/  FMUL.FTZ R59, R0, R55 ;  /* 0x00000037003b7220 */ /* 0x000fe20000410000 */
[----:B------:R-:W-:-:S03]  /*75e0*/  FMUL.FTZ R54, R55, 0.5 ;  /* 0x3f00000037367820 */ /* 0x000fc60000410000 */
[----:B------:R-:W-:-:S04]  /*75f0*/  FFMA R0, -R59, R59, R0 ;  /* 0x0000003b3b007223 */ /* 0x000fc80000000100 */
[----:B------:R-:W-:-:S07]  /*7600*/  FFMA R59, R0, R54, R59 ;  /* 0x00000036003b7223 */ /* 0x000fce000000003b */
.L_x_91:
[----:B------:R-:W-:Y:S05]  /*7610*/  BSYNC.RECONVERGENT B1 ;  /* 0x0000000000017941 */ /* 0x000fea0003800200 */
.L_x_89:
        /* <DEDUP_REMOVED lines=10> */
.L_x_88:
[----:B------:R-:W-:Y:S05]  /*76c0*/  BSYNC.RECONVERGENT B0 ;  /* 0x0000000000007941 */ /* 0x000fea0003800200 */
.L_x_87:
[----:B------:R-:W-:Y:S01]  /*76d0*/  FADD R0, -R34, -3.40282346638528859812e+38 ;  /* 0xff7fffff22007421 */ /* 0x000fe20000000100 */
[----:B------:R-:W-:Y:S01]  /*76e0*/  IADD3 R59, PT, PT, R57, 0x12, RZ ;  /* 0x00000012393b7810 */ /* 0x000fe20007ffe0ff */
[----:B------:R-:W-:Y:S01]  /*76f0*/  BSSY.RECONVERGENT B0, `(.L_x_92) ;  /* 0x0000034000007945 */ /* 0x000fe20003800200 */
[----:B------:R-:W-:Y:S02]  /*7700*/  PLOP3.LUT P0, PT, PT, PT, PT, 0x8, 0x80 ;  /* 0x000000000080781c */ /* 0x000fe40003f0e170 */
[----:B------:R-:W-:-:S04]  /*7710*/  FSETP.GEU.AND P1, PT, |R0|, 1.1920928955078125e-07, PT ;  /* 0x340000000000780b */ /* 0x000fc80003f2e200 */
        /* <DEDUP_REMOVED lines=36> */
.L_x_95:
[----:B------:R-:W-:Y:S01]  /*7960*/  FMUL.FTZ R59, R0, R55 ;  /* 0x00000037003b7220 */ /* 0x000fe20000410000 */
[----:B------:R-:W-:-:S03]  /*7970*/  FMUL.FTZ R54, R55, 0.5 ;  /* 0x3f00000037367820 */ /* 0x000fc60000410000 */
[----:B------:R-:W-:-:S04]  /*7980*/  FFMA R0, -R59, R59, R0 ;  /* 0x0000003b3b007223 */ /* 0x000fc80000000100 */
[----:B------:R-:W-:-:S07]  /*7990*/  FFMA R59, R0, R54, R59 ;  /* 0x00000036003b7223 */ /* 0x000fce000000003b */
.L_x_96:
[----:B------:R-:W-:Y:S05]  /*79a0*/  BSYNC.RECONVERGENT B1 ;  /* 0x0000000000017941 */ /* 0x000fea0003800200 */
.L_x_94:
[----:B------:R-:W-:Y:S01]  /*79b0*/  FSETP.NEU.AND P1, PT, R81, RZ, PT ;  /* 0x000000ff5100720b */ /* 0x000fe20003f2d000 */
[----:B------:R-:W0:Y:S01]  /*79c0*/  LDCU UR4, c[0x0][0x3a0] ;  /* 0x00007400ff0477ac */ /* 0x000e220008000800 */
[----:B------:R-:W-:-:S11]  /*79d0*/  LOP3.LUT R0, R82, 0x800000, RZ, 0xfc, !PT ;  /* 0x0080000052007812 */ /* 0x000fd600078efcff */
[----:B------:R-:W-:Y:S01]  /*79e0*/  @P1 FMUL R79, R0, R59 ;  /* 0x0000003b004f1220 */ /* 0x000fe20000400000 */
[----:B------:R-:W-:-:S04]  /*79f0*/  FSETP.NEU.AND P1, PT, R81, +INF , PT ;  /* 0x7f8000005100780b */ /* 0x000fc80003f2d000 */
[----:B------:R-:W-:-:S04]  /*7a00*/  FSEL R79, R79, +INF , P1 ;  /* 0x7f8000004f4f7808 */ /* 0x000fc80000800000 */
[----:B0-----:R-:W-:-:S13]  /*7a10*/  FSETP.GEU.AND P1, PT, R79, UR4, PT ;  /* 0x000000044f007c0b */ /* 0x001fda000bf2e000 */
[----:B------:R-:W-:-:S13]  /*7a20*/  @!P1 PLOP3.LUT P0, PT, PT, PT, PT, 0x80, 0x8 ;  /* 0x000000000008981c */ /* 0x000fda0003f0f070 */
.L_x_93:
[----:B------:R-:W-:Y:S05]  /*7a30*/  BSYNC.RECONVERGENT B0 ;  /* 0x0000000000007941 */ /* 0x000fea0003800200 */
.L_x_92:
        /* <DEDUP_REMOVED lines=41> */
.L_x_100:
[----:B------:R-:W-:Y:S01]  /*7cd0*/  FMUL.FTZ R59, R0, R55 ;  /* 0x00000037003b7220 */ /* 0x000fe20000410000 */
[----:B------:R-:W-:-:S03]  /*7ce0*/  FMUL.FTZ R54, R55, 0.5 ;  /* 0x3f00000037367820 */ /* 0x000fc60000410000 */
[----:B------:R-:W-:-:S04]  /*7cf0*/  FFMA R0, -R59, R59, R0 ;  /* 0x0000003b3b007223 */ /* 0x000fc80000000100 */
[----:B------:R-:W-:-:S07]  /*7d00*/  FFMA R59, R0, R54, R59 ;  /* 0x00000036003b7223 */ /* 0x000fce000000003b */
.L_x_101:
[----:B------:R-:W-:Y:S05]  /*7d10*/  BSYNC.RECONVERGENT B1 ;  /* 0x0000000000017941 */ /* 0x000fea0003800200 */
.L_x_99:
        /* <DEDUP_REMOVED lines=8> */
.L_x_98:
[----:B------:R-:W-:Y:S05]  /*7da0*/  BSYNC.RECONVERGENT B0 ;  /* 0x0000000000007941 */ /* 0x000fea0003800200 */
.L_x_97:
        /* <DEDUP_REMOVED lines=41> */
.L_x_105:
[----:B------:R-:W-:Y:S01]  /*8040*/  FMUL.FTZ R59, R0, R55 ;  /* 0x00000037003b7220 */ /* 0x000fe20000410000 */
[----:B------:R-:W-:-:S03]  /*8050*/  FMUL.FTZ R54, R55, 0.5 ;  /* 0x3f00000037367820 */ /* 0x000fc60000410000 */
[----:B------:R-:W-:-:S04]  /*8060*/  FFMA R0, -R59, R59, R0 ;  /* 0x0000003b3b007223 */ /* 0x000fc80000000100 */
[----:B------:R-:W-:-:S07]  /*8070*/  FFMA R59, R0, R54, R59 ;  /* 0x00000036003b7223 */ /* 0x000fce000000003b */
.L_x_106:
[----:B------:R-:W-:Y:S05]  /*8080*/  BSYNC.RECONVERGENT B1 ;  /* 0x0000000000017941 */ /* 0x000fea0003800200 */
.L_x_104:
        /* <DEDUP_REMOVED lines=8> */
.L_x_103:
[----:B------:R-:W-:Y:S05]  /*8110*/  BSYNC.RECONVERGENT B0 ;  /* 0x0000000000007941 */ /* 0x000fea0003800200 */
.L_x_102:
        /* <DEDUP_REMOVED lines=41> */
.L_x_110:
[----:B------:R-:W-:Y:S01]  /*83b0*/  FMUL.FTZ R59, R0, R55 ;  /* 0x00000037003b7220 */ /* 0x000fe20000410000 */
[----:B------:R-:W-:-:S03]  /*83c0*/  FMUL.FTZ R54, R55, 0.5 ;  /* 0x3f00000037367820 */ /* 0x000fc60000410000 */
[----:B------:R-:W-:-:S04]  /*83d0*/  FFMA R0, -R59, R59, R0 ;  /* 0x0000003b3b007223 */ /* 0x000fc80000000100 */
[----:B------:R-:W-:-:S07]  /*83e0*/  FFMA R59, R0, R54, R59 ;  /* 0x00000036003b7223 */ /* 0x000fce000000003b */
.L_x_111:
[----:B------:R-:W-:Y:S05]  /*83f0*/  BSYNC.RECONVERGENT B1 ;  /* 0x0000000000017941 */ /* 0x000fea0003800200 */
.L_x_109:
        /* <DEDUP_REMOVED lines=8> */
.L_x_108:
[----:B------:R-:W-:Y:S05]  /*8480*/  BSYNC.RECONVERGENT B0 ;  /* 0x0000000000007941 */ /* 0x000fea0003800200 */
.L_x_107:
        /* <DEDUP_REMOVED lines=41> */
.L_x_115:
[----:B------:R-:W-:Y:S01]  /*8720*/  FMUL.FTZ R59, R0, R55 ;  /* 0x00000037003b7220 */ /* 0x000fe20000410000 */
[----:B------:R-:W-:-:S03]  /*8730*/  FMUL.FTZ R54, R55, 0.5 ;  /* 0x3f00000037367820 */ /* 0x000fc60000410000 */
[----:B------:R-:W-:-:S04]  /*8740*/  FFMA R0, -R59, R59, R0 ;  /* 0x0000003b3b007223 */ /* 0x000fc80000000100 */
[----:B------:R-:W-:-:S07]  /*8750*/  FFMA R59, R0, R54, R59 ;  /* 0x00000036003b7223 */ /* 0x000fce000000003b */
.L_x_116:
[----:B------:R-:W-:Y:S05]  /*8760*/  BSYNC.RECONVERGENT B1 ;  /* 0x0000000000017941 */ /* 0x000fea0003800200 */
.L_x_114:
        /* <DEDUP_REMOVED lines=8> */
.L_x_113:
[----:B------:R-:W-:Y:S05]  /*87f0*/  BSYNC.RECONVERGENT B0 ;  /* 0x0000000000007941 */ /* 0x000fea0003800200 */
.L_x_112:
        /* <DEDUP_REMOVED lines=41> */
.L_x_120:
[----:B------:R-:W-:Y:S01]  /*8a90*/  FMUL.FTZ R59, R0, R55 ;  /* 0x00000037003b7220 */ /* 0x000fe20000410000 */
[----:B------:R-:W-:-:S03]  /*8aa0*/  FMUL.FTZ R54, R55, 0.5 ;  /* 0x3f00000037367820 */ /* 0x000fc60000410000 */
[----:B------:R-:W-:-:S04]  /*8ab0*/  FFMA R0, -R59, R59, R0 ;  /* 0x0000003b3b007223 */ /* 0x000fc80000000100 */
[----:B------:R-:W-:-:S07]  /*8ac0*/  FFMA R59, R0, R54, R59 ;  /* 0x00000036003b7223 */ /* 0x000fce000000003b */
.L_x_121:
[----:B------:R-:W-:Y:S05]  /*8ad0*/  BSYNC.RECONVERGENT B1 ;  /* 0x0000000000017941 */ /* 0x000fea0003800200 */
.L_x_119:
        /* <DEDUP_REMOVED lines=8> */
.L_x_118:
[----:B------:R-:W-:Y:S05]  /*8b60*/  BSYNC.RECONVERGENT B0 ;  /* 0x0000000000007941 */ /* 0x000fea0003800200 */
.L_x_117:
[----:B------:R-:W0:Y:S01]  /*8b70*/  LDC R0, c[0x0][0x3a4] ;  /* 0x0000e900ff007b82 */ /* 0x000e220000000800 */
[----:B------:R-:W-:Y:S01]  /*8b80*/  FADD R48, -R48, -3.40282346638528859812e+38 ;  /* 0xff7fffff30307421 */ /* 0x000fe20000000100 */
[----:B------:R-:W-:-:S04]  /*8b90*/  ISETP.NE.AND P6, PT, R53, RZ, PT ;  /* 0x000000ff3500720c */ /* 0x000fc80003fc5270 */
[----:B------:R-:W-:Y:S02]  /*8ba0*/  FSETP.LT.OR P6, PT, |R48|, 1.1920928955078125e-07, P6 ;  /* 0x340000003000780b */ /* 0x000fe400037c1600 */
[----:B------:R-:W1:Y:S08]  /*8bb0*/  LDC.64 R78, c[0x0][0x390] ;  /* 0x0000e400ff4e7b82 */ /* 0x000e700000000a00 */
[----:B------:R-:W-:Y:S08]  /*8bc0*/  BAR.SYNC.DEFER_BLOCKING 0x0 ;  /* 0x0000000000007b1d */ /* 0x000ff00000010000 */
[----:B------:R-:W2:Y:S01]  /*8bd0*/  S2UR UR4, SR_CTAID.X ;  /* 0x00000000000479c3 */ /* 0x000ea20000002500 */
[----:B0-----:R-:W-:-:S07]  /*8be0*/  ISETP.GE.OR P6, PT, R57, R0, P6 ;  /* 0x000000003900720c */ /* 0x001fce00037c6670 */
[----:B------:R-:W0:Y:S06]  /*8bf0*/  LDC.64 R54, c[0x0][0x398] ;  /* 0x0000e600ff367b82 */ /* 0x000e2c0000000a00 */
[----:B------:R-:W-:Y:S02]  /*8c00*/  @!P6 IADD3 R77, PT, PT, R56, R4, RZ ;  /* 0x00000004384de210 */ /* 0x000fe40007ffe0ff */
[----:B------:R-:W3:Y:S03]  /*8c10*/  @!P6 LDC.64 R52, c[0x0][0x388] ;  /* 0x0000e200ff34eb82 */ /* 0x000ee60000000a00 */
[----:B-1----:R-:W-:-:S05]  /*8c20*/  @!P6 IMAD.WIDE R78, R77, 0x4, R78 ;  /* 0x000000044d4ee825 */ /* 0x002fca00078e024e */
[----:B------:R-:W1:Y:S01]  /*8c30*/  @!P6 LDC.64 R58, c[0x0][0x3a8] ;  /* 0x0000ea00ff3aeb82 */ /* 0x000e620000000a00 */
[----:B------:R-:W4:Y:S01]  /*8c40*/  @!P6 LDG.E R79, desc[UR6][R78.64] ;  /* 0x000000064e4fe981 */ /* 0x000f22000c1e1900 */
[----:B---3--:R-:W-:Y:S02]  /*8c50*/  @!P6 IMAD R4, R77, R52, R3 ;  /* 0x000000344d04e224 */ /* 0x008fe400078e0203 */
[----:B--2---:R-:W-:Y:S02]  /*8c60*/  @!P6 IMAD R77, R0, UR4, R57 ;  /* 0x00000004004dec24 */ /* 0x004fe4000f8e0239 */
[----:B------:R-:W-:Y:S02]  /*8c70*/  @!P6 IMAD R81, R4, R53, R2 ;  /* 0x000000350451e224 */ /* 0x000fe400078e0202 */
[----:B-1----:R-:W-:-:S04]  /*8c80*/  @!P6 IMAD.WIDE R58, R77, 0x4, R58 ;  /* 0x000000044d3ae825 */ /* 0x002fc800078e023a */
[----:B0-----:R-:W-:Y:S02]  /*8c90*/  @!P6 IMAD.WIDE R80, R81, 0x4, R54 ;  /* 0x000000045150e825 */ /* 0x001fe400078e0236 */
[----:B------:R-:W0:Y:S01]  /*8ca0*/  @!P6 LDC.64 R54, c[0x0][0x3b0] ;  /* 0x0000ec00ff36eb82 */ /* 0x000e220000000a00 */
[----:B----4-:R1:W-:Y:S04]  /*8cb0*/  @!P6 STG.E desc[UR6][R58.64], R79 ;  /* 0x0000004f3a00e986 */ /* 0x0103e8000c101906 */
[----:B------:R-:W2:Y:S01]  /*8cc0*/  @!P6 LDG.E R81, desc[UR6][R80.64] ;  /* 0x000000065051e981 */ /* 0x000ea2000c1e1900 */
[----:B------:R-:W-:Y:S02]  /*8cd0*/  @!P6 IMAD R52, R77, R52, R3 ;  /* 0x000000344d34e224 */ /* 0x000fe400078e0203 */
[----:B------:R-:W-:-:S02]  /*8ce0*/  IMAD.MOV.U32 R4, RZ, RZ, RZ ;  /* 0x000000ffff047224 */ /* 0x000fc400078e00ff */
[----:B------:R-:W-:Y:S02]  /*8cf0*/  @!P6 IMAD R53, R52, R53, R2 ;  /* 0x000000353435e224 */ /* 0x000fe400078e0202 */
[----:B------:R-:W-:Y:S02]  /*8d00*/  @!P6 IMAD.MOV.U32 R4, RZ, RZ, 0x1 ;  /* 0x00000001ff04e424 */ /* 0x000fe400078e00ff */
[----:B0-----:R-:W-:-:S04]  /*8d10*/  @!P6 IMAD.WIDE R52, R53, 0x4, R54 ;  /* 0x000000043534e825 */ /* 0x001fc800078e0236 */
[----:B------:R-:W-:Y:S02]  /*8d20*/  FADD R54, -R49, -3.40282346638528859812e+38 ;  /* 0xff7fffff31367421 */ /* 0x000fe40000000100 */
[----:B------:R-:W0:Y:S01]  /*8d30*/  LDC.64 R48, c[0x0][0x390] ;  /* 0x0000e400ff307b82 */ /* 0x000e220000000a00 */
[----:B-1----:R-:W-:Y:S01]  /*8d40*/  IMAD.IADD R79, R57, 0x1, R4 ;  /* 0x00000001394f7824 */ /* 0x002fe200078e0204 */
[----:B--2---:R1:W-:Y:S01]  /*8d50*/  @!P6 STG.E desc[UR6][R52.64], R81 ;  /* 0x000000513400e986 */ /* 0x0043e2000c101906 */
[----:B------:R-:W-:-:S04]  /*8d60*/  ISETP.NE.AND P6, PT, R71, RZ, PT ;  /* 0x000000ff4700720c */ /* 0x000fc80003fc5270 */
[----:B------:R-:W-:-:S04]  /*8d70*/  FSETP.LT.OR P6, PT, |R54|, 1.1920928955078125e-07, P6 ;  /* 0x340000003600780b */ /* 0x000fc800037c1600 */
[----:B------:R-:W-:Y:S01]  /*8d80*/  ISETP.GE.OR P6, PT, R79, R0, P6 ;  /* 0x000000004f00720c */ /* 0x000fe200037c6670 */
[----:B-1----:R-:W1:-:S12]  /*8d90*/  LDC.64 R52, c[0x0][0x398] ;  /* 0x0000e600ff347b82 */ /* 0x002e580000000a00 */
[----:B------:R-:W-:Y:S01]  /*8da0*/  @!P6 IADD3 R5, PT, PT, R56, R5, RZ ;  /* 0x000000053805e210 */ /* 0x000fe20007ffe0ff */
[----:B------:R-:W2:Y:S04]  /*8db0*/  @!P6 LDC.64 R54, c[0x0][0x3a8] ;  /* 0x0000ea00ff36eb82 */ /* 0x000ea80000000a00 */
[----:B0-----:R-:W-:-:S04]  /*8dc0*/  @!P6 IMAD.WIDE R58, R5, 0x4, R48 ;  /* 0x00000004053ae825 */ /* 0x001fc800078e0230 */
[----:B------:R-:W0:Y:S01]  /*8dd0*/  @!P6 LDC.64 R48, c[0x0][0x388] ;  /* 0x0000e200ff30eb82 */ /* 0x000e220000000a00 */
[----:B------:R3:W4:Y:S07]  /*8de0*/  @!P6 LDG.E R71, desc[UR6][R58.64] ;  /* 0x000000063a47e981 */ /* 0x00072e000c1e1900 */
[----:B---3--:R-:W3:Y:S01]  /*8df0*/  @!P6 LDC.64 R58, c[0x0][0x3b0] ;  /* 0x0000ec00ff3aeb82 */ /* 0x008ee20000000a00 */
[----:B0-----:R-:W-:Y:S02]  /*8e00*/  @!P6 IMAD R77, R5, R48, R3 ;  /* 0x00000030054de224 */ /* 0x001fe400078e0203 */
[----:B------:R-:W-:-:S02]  /*8e10*/  @!P6 IMAD R5, R0, UR4, R79 ;  /* 0x000000040005ec24 */ /* 0x000fc4000f8e024f */
[----:B------:R-:W-:Y:S02]  /*8e20*/  @!P6 IMAD R77, R77, R49, R2 ;  /* 0x000000314d4de224 */ /* 0x000fe400078e0202 */
[----:B--2---:R-:W-:-:S04]  /*8e30*/  @!P6 IMAD.WIDE R54, R5, 0x4, R54 ;  /* 0x000000040536e825 */ /* 0x004fc800078e0236 */
[----:B-1----:R-:W-:Y:S01]  /*8e40*/  @!P6 IMAD.WIDE R52, R77, 0x4, R52 ;  /* 0x000000044d34e825 */ /* 0x002fe200078e0234 */
[----:B----4-:R-:W-:Y:S05]  /*8e50*/  @!P6 STG.E desc[UR6][R54.64], R71 ;  /* 0x000000473600e986 */ /* 0x010fea000c101906 */
[----:B------:R-:W2:Y:S01]  /*8e60*/  @!P6 LDG.E R53, desc[UR6][R52.64] ;  /* 0x000000063435e981 */ /* 0x000ea2000c1e1900 */
[----:B------:R-:W-:Y:S02]  /*8e70*/  @!P6 IMAD R5, R5, R48, R3 ;  /* 0x000000300505e224 */ /* 0x000fe400078e0203 */
[----:B------:R-:W-:Y:S01]  /*8e80*/  FADD R50, -R50, -3.40282346638528859812e+38 ;  /* 0xff7fffff32327421 */ /* 0x000fe20000000100 */
[----:B------:R-:W-:-:S02]  /*8e90*/  @!P6 VIADD R4, R4, 0x1 ;  /* 0x000000010404e836 */ /* 0x000fc40000000000 */
[----:B------:R-:W-:Y:S02]  /*8ea0*/  @!P6 IMAD R5, R5, R49, R2 ;  /* 0x000000310505e224 */ /* 0x000fe400078e0202 */
[----:B------:R-:W0:Y:S02]  /*8eb0*/  LDC.64 R48, c[0x0][0x390] ;  /* 0x0000e400ff307b82 */ /* 0x000e240000000a00 */
[----:B---3--:R-:W-:-:S04]  /*8ec0*/  @!P6 IMAD.WIDE R58, R5, 0x4, R58 ;  /* 0x00000004053ae825 */ /* 0x008fc800078e023a */
[----:B------:R-:W-:Y:S01]  /*8ed0*/  IMAD.IADD R5, R57, 0x1, R4 ;  /* 0x0000000139057824 */ /* 0x000fe200078e0204 */
[----:B--2---:R1:W-:Y:S01]  /*8ee0*/  @!P6 STG.E desc[UR6][R58.64], R53 ;  /* 0x000000353a00e986 */ /* 0x0043e2000c101906 */
[----:B------:R-:W-:-:S04]  /*8ef0*/  ISETP.NE.AND P6, PT, R70, RZ, PT ;  /* 0x000000ff4600720c */ /* 0x000fc80003fc5270 */
[----:B------:R-:W-:-:S04]  /*8f00*/  FSETP.LT.OR P6, PT, |R50|, 1.1920928955078125e-07, P6 ;  /* 0x340000003200780b */ /* 0x000fc800037c1600 */
[----:B------:R-:W-:Y:S01]  /*8f10*/  ISETP.GE.OR P6, PT, R5, R0, P6 ;  /* 0x000000000500720c */ /* 0x000fe200037c6670 */
[----:B-1----:R-:W1:-:S12]  /*8f20*/  LDC.64 R52, c[0x0][0x398] ;  /* 0x0000e600ff347b82 */ /* 0x002e580000000a00 */
[----:B------:R-:W-:Y:S01]  /*8f30*/  @!P6 IMAD.IADD R79, R56, 0x1, R6 ;  /* 0x00000001384fe824 */ /* 0x000fe200078e0206 */
[----:B------:R-:W2:Y:S03]  /*8f40*/  @!P6 LDC.64 R70, c[0x0][0x3a8] ;  /* 0x0000ea00ff46eb82 */ /* 0x000ea60000000a00 */
[----:B0-----:R-:W-:-:S05]  /*8f50*/  @!P6 IMAD.WIDE R54, R79, 0x4, R48 ;  /* 0x000000044f36e825 */ /* 0x001fca00078e0230 */
[----:B------:R0:W3:Y:S01]  /*8f60*/  @!P6 LDG.E R77, desc[UR6][R54.64] ;  /* 0x00000006364de981 */ /* 0x0000e2000c1e1900 */
[----:B------:R-:W4:Y:S01]  /*8f70*/  @!P6 LDC.64 R48, c[0x0][0x388] ;  /* 0x0000e200ff30eb82 */ /* 0x000f220000000a00 */
[----:B------:R-:W-:-:S07]  /*8f80*/  @!P6 IMAD R5, R0, UR4, R5 ;  /* 0x000000040005ec24 */ /* 0x000fce000f8e0205 */
[----:B0-----:R-:W0:Y:S01]  /*8f90*/  @!P6 LDC.64 R54, c[0x0][0x3b0] ;  /* 0x0000ec00ff36eb82 */ /* 0x001e220000000a00 */
[----:B--2---:R-:W-:-:S04]  /*8fa0*/  @!P6 IMAD.WIDE R58, R5, 0x4, R70 ;  /* 0x00000004053ae825 */ /* 0x004fc800078e0246 */
[----:B----4-:R-:W-:-:S04]  /*8fb0*/  @!P6 IMAD R6, R79, R48, R3 ;  /* 0x000000304f06e224 */ /* 0x010fc800078e0203 */
[----:B------:R-:W-:-:S04]  /*8fc0*/  @!P6 IMAD R79, R6, R49, R2 ;  /* 0x00000031064fe224 */ /* 0x000fc800078e0202 */
[----:B-1----:R-:W-:Y:S01]  /*8fd0*/  @!P6 IMAD.WIDE R52, R79, 0x4, R52 ;  /* 0x000000044f34e825 */ /* 0x002fe200078e0234 */
[----:B---3--:R1:W-:Y:S04]  /*8fe0*/  @!P6 STG.E desc[UR6][R58.64], R77 ;  /* 0x0000004d3a00e986 */ /* 0x0083e8000c101906 */
[----:B------:R-:W2:Y:S01]  /*8ff0*/  @!P6 LDG.E R71, desc[UR6][R52.64] ;  /* 0x000000063447e981 */ /* 0x000ea2000c1e1900 */
[----:B------:R-:W-:Y:S01]  /*9000*/  @!P6 IMAD R5, R5, R48, R3 ;  /* 0x000000300505e224 */ /* 0x000fe200078e0203 */
[----:B------:R-:W-:-:S03]  /*9010*/  @!P6 IADD3 R4, PT, PT, R4, 0x1, RZ ;  /* 0x000000010404e810 */ /* 0x000fc60007ffe0ff */
[----:B------:R-:W-:Y:S02]  /*9020*/  @!P6 IMAD R49, R5, R49, R2 ;  /* 0x000000310531e224 */ /* 0x000fe400078e0202 */
[----:B------:R-:W-:Y:S02]  /*9030*/  FADD R5, -R51, -3.40282346638528859812e+38 ;  /* 0xff7fffff33057421 */ /* 0x000fe40000000100 */
[----:B------:R-:W3:Y:S01]  /*9040*/  LDC.64 R50, c[0x0][0x390] ;  /* 0x0000e400ff327b82 */ /* 0x000ee20000000a00 */
[----:B0-----:R-:W-:-:S07]  /*9050*/  @!P6 IMAD.WIDE R48, R49, 0x4, R54 ;  /* 0x000000043130e825 */ /* 0x001fce00078e0236 */
[----:B------:R-:W0:Y:S01]  /*9060*/  LDC.64 R54, c[0x0][0x398] ;  /* 0x0000e600ff367b82 */ /* 0x000e220000000a00 */
[----:B--2---:R2:W-:Y:S01]  /*9070*/  @!P6 STG.E desc[UR6][R48.64], R71 ;  /* 0x000000473000e986 */ /* 0x0045e2000c101906 */
[----:B------:R-:W-:-:S04]  /*9080*/  ISETP.NE.AND P6, PT, R69, RZ, PT ;  /* 0x000000ff4500720c */ /* 0x000fc80003fc5270 */
[----:B------:R-:W-:Y:S01]  /*9090*/  FSETP.LT.OR P6, PT, |R5|, 1.1920928955078125e-07, P6 ;  /* 0x340000000500780b */ /* 0x000fe200037c1600 */
[----:B------:R-:W-:-:S05]  /*90a0*/  IMAD.IADD R5, R57, 0x1, R4 ;  /* 0x0000000139057824 */ /* 0x000fca00078e0204 */
[----:B------:R-:W-:-:S13]  /*90b0*/  ISETP.GE.OR P6, PT, R5, R0, P6 ;  /* 0x000000000500720c */ /* 0x000fda00037c6670 */
[----:B------:R-:W-:Y:S01]  /*90c0*/  @!P6 IMAD.IADD R69, R56, 0x1, R7 ;  /* 0x000000013845e824 */ /* 0x000fe200078e0207 */
[----:B------:R-:W4:Y:S03]  /*90d0*/  @!P6 LDC.64 R52, c[0x0][0x3a8] ;  /* 0x0000ea00ff34eb82 */ /* 0x000f260000000a00 */
[----:B---3--:R-:W-:-:S05]  /*90e0*/  @!P6 IMAD.WIDE R50, R69, 0x4, R50 ;  /* 0x000000044532e825 */ /* 0x008fca00078e0232 */
[----:B-1----:R1:W3:Y:S01]  /*90f0*/  @!P6 LDG.E R59, desc[UR6][R50.64] ;  /* 0x00000006323be981 */ /* 0x0022e2000c1e1900 */
[----:B------:R-:W2:Y:S01]  /*9100*/  @!P6 LDC.64 R6, c[0x0][0x388] ;  /* 0x0000e200ff06eb82 */ /* 0x000ea20000000a00 */
[----:B------:R-:W-:-:S07]  /*9110*/  @!P6 IMAD R5, R0, UR4, R5 ;  /* 0x000000040005ec24 */ /* 0x000fce000f8e0205 */
[----:B-1----:R-:W1:Y:S01]  /*9120*/  @!P6 LDC.64 R50, c[0x0][0x3b0] ;  /* 0x0000ec00ff32eb82 */ /* 0x002e620000000a00 */
[----:B--2---:R-:W-:-:S04]  /*9130*/  @!P6 IMAD R48, R69, R6, R3 ;  /* 0x000000064530e224 */ /* 0x004fc800078e0203 */
[----:B------:R-:W-:Y:S02]  /*9140*/  @!P6 IMAD R69, R48, R7, R2 ;  /* 0x000000073045e224 */ /* 0x000fe400078e0202 */
[----:B----4-:R-:W-:-:S04]  /*9150*/  @!P6 IMAD.WIDE R48, R5, 0x4, R52 ;  /* 0x000000040530e825 */ /* 0x010fc800078e0234 */
[----:B0-----:R-:W-:Y:S01]  /*9160*/  @!P6 IMAD.WIDE R52, R69, 0x4, R54 ;  /* 0x000000044534e825 */ /* 0x001fe200078e0236 */
[----:B---3--:R-:W-:Y:S05]  /*9170*/  @!P6 STG.E desc[UR6][R48.64], R59 ;  /* 0x0000003b3000e986 */ /* 0x008fea000c101906 */
[----:B------:R-:W2:Y:S01]  /*9180*/  @!P6 LDG.E R53, desc[UR6][R52.64] ;  /* 0x000000063435e981 */ /* 0x000ea2000c1e1900 */
[----:B------:R-:W-:Y:S02]  /*9190*/  @!P6 IMAD R5, R5, R6, R3 ;  /* 0x000000060505e224 */ /* 0x000fe400078e0203 */
[----:B------:R-:W-:Y:S01]  /*91a0*/  FADD R44, -R44, -3.40282346638528859812e+38 ;  /* 0xff7fffff2c2c7421 */ /* 0x000fe20000000100 */
[----:B------:R-:W-:-:S02]  /*91b0*/  @!P6 VIADD R4, R4, 0x1 ;  /* 0x000000010404e836 */ /* 0x000fc40000000000 */
[----:B------:R-:W-:-:S03]  /*91c0*/  @!P6 IMAD R7, R5, R7, R2 ;  /* 0x000000070507e224 */ /* 0x000fc600078e0202 */
[----:B------:R-:W-:Y:S01]  /*91d0*/  IADD3 R5, PT, PT, R57, R4, RZ ;  /* 0x0000000439057210 */ /* 0x000fe20007ffe0ff */
[----:B-1----:R-:W-:Y:S02]  /*91e0*/  @!P6 IMAD.WIDE R6, R7, 0x4, R50 ;  /* 0x000000040706e825 */ /* 0x002fe400078e0232 */
[----:B------:R-:W0:Y:S03]  /*91f0*/  LDC.64 R50, c[0x0][0x390] ;  /* 0x0000e400ff327b82 */ /* 0x000e260000000a00 */
        /* <DEDUP_REMOVED lines=12> */
[----:B--2---:R-:W-:-:S04]  /*92c0*/  @!P6 IMAD R6, R59, R68, R3 ;  /* 0x000000443b06e224 */ /* 0x004fc800078e0203 */
[----:B------:R-:W-:Y:S02]  /*92d0*/  @!P6 IMAD R59, R6, R69, R2 ;  /* 0x00000045063be224 */ /* 0x000fe400078e0202 */
[----:B----4-:R-:W-:-:S04]  /*92e0*/  @!P6 IMAD.WIDE R6, R5, 0x4, R50 ;  /* 0x000000040506e825 */ /* 0x010fc800078e0232 */
[----:B-1----:R-:W-:Y:S01]  /*92f0*/  @!P6 IMAD.WIDE R50, R59, 0x4, R52 ;  /* 0x000000043b32e825 */ /* 0x002fe200078e0234 */
[----:B---3--:R1:W-:Y:S05]  /*9300*/  @!P6 STG.E desc[UR6][R6.64], R55 ;  /* 0x000000370600e986 */ /* 0x0083ea000c101906 */
[----:B------:R-:W2:Y:S01]  /*9310*/  @!P6 LDG.E R51, desc[UR6][R50.64] ;  /* 0x000000063233e981 */ /* 0x000ea2000c1e1900 */
[----:B------:R-:W-:Y:S02]  /*9320*/  @!P6 IMAD R5, R5, R68, R3 ;  /* 0x000000440505e224 */ /* 0x000fe400078e0203 */
[----:B------:R-:W-:Y:S02]  /*9330*/  @!P6 VIADD R4, R4, 0x1 ;  /* 0x000000010404e836 */ /* 0x000fe40000000000 */
[----:B------:R-:W-:-:S04]  /*9340*/  @!P6 IMAD R5, R5, R69, R2 ;  /* 0x000000450505e224 */ /* 0x000fc800078e0202 */
[----:B0-----:R-:W-:-:S04]  /*9350*/  @!P6 IMAD.WIDE R48, R5, 0x4, R48 ;  /* 0x000000040530e825 */ /* 0x001fc800078e0230 */
[----:B------:R-:W-:Y:S02]  /*9360*/  FADD R5, -R45, -3.40282346638528859812e+38 ;  /* 0xff7fffff2d057421 */ /* 0x000fe40000000100 */
[----:B------:R-:W0:Y:S01]  /*9370*/  LDC.64 R44, c[0x0][0x390] ;  /* 0x0000e400ff2c7b82 */ /* 0x000e220000000a00 */
[----:B--2---:R2:W-:Y:S01]  /*9380*/  @!P6 STG.E desc[UR6][R48.64], R51 ;  /* 0x000000333000e986 */ /* 0x0045e2000c101906 */
[----:B------:R-:W-:-:S04]  /*9390*/  ISETP.NE.AND P6, PT, R67, RZ, PT ;  /* 0x000000ff4300720c */ /* 0x000fc80003fc5270 */
[----:B------:R-:W-:Y:S01]  /*93a0*/  FSETP.LT.OR P6, PT, |R5|, 1.1920928955078125e-07, P6 ;  /* 0x340000000500780b */ /* 0x000fe200037c1600 */
[----:B------:R-:W-:-:S05]  /*93b0*/  IMAD.IADD R5, R57, 0x1, R4 ;  /* 0x0000000139057824 */ /* 0x000fca00078e0204 */
[----:B------:R-:W-:-:S13]  /*93c0*/  ISETP.GE.OR P6, PT, R5, R0, P6 ;  /* 0x000000000500720c */ /* 0x000fda00037c6670 */
[----:B-1----:R-:W-:Y:S01]  /*93d0*/  @!P6 IADD3 R55, PT, PT, R56, R9, RZ ;  /* 0x000000093837e210 */ /* 0x002fe20007ffe0ff */
[----:B------:R-:W2:Y:S04]  /*93e0*/  @!P6 LDC.64 R58, c[0x0][0x388] ;  /* 0x0000e200ff3aeb82 */ /* 0x000ea80000000a00 */
[----:B0-----:R-:W-:-:S04]  /*93f0*/  @!P6 IMAD.WIDE R6, R55, 0x4, R44 ;  /* 0x000000043706e825 */ /* 0x001fc800078e022c */
[----:B------:R-:W0:Y:S01]  /*9400*/  @!P6 LDC.64 R8, c[0x0][0x3a8] ;  /* 0x0000ea00ff08eb82 */ /* 0x000e220000000a00 */
[----:B------:R1:W3:Y:S01]  /*9410*/  @!P6 LDG.E R53, desc[UR6][R6.64] ;  /* 0x000000060635e981 */ /* 0x0002e2000c1e1900 */
[----:B------:R-:W-:-:S06]  /*9420*/  @!P6 IMAD R5, R0, UR4, R5 ;  /* 0x000000040005ec24 */ /* 0x000fcc000f8e0205 */
[----:B------:R-:W4:Y:S01]  /*9430*/  LDC.64 R44, c[0x0][0x398] ;  /* 0x0000e600ff2c7b82 */ /* 0x000f220000000a00 */
[----:B--2---:R-:W-:-:S07]  /*9440*/  @!P6 IMAD R48, R55, R58, R3 ;  /* 0x0000003a3730e224 */ /* 0x004fce00078e0203 */
[----:B-1----:R-:W1:Y:S01]  /*9450*/  @!P6 LDC.64 R6, c[0x0][0x3b0] ;  /* 0x0000ec00ff06eb82 */ /* 0x002e620000000a00 */
[----:B------:R-:W-:Y:S02]  /*9460*/  @!P6 IMAD R49, R48, R59, R2 ;  /* 0x0000003b3031e224 */ /* 0x000fe400078e0202 */
[----:B0-----:R-:W-:-:S04]  /*9470*/  @!P6 IMAD.WIDE R8, R5, 0x4, R8 ;  /* 0x000000040508e825 */ /* 0x001fc800078e0208 */
[----:B----4-:R-:W-:-:S04]  /*9480*/  @!P6 IMAD.WIDE R44, R49, 0x4, R44 ;  /* 0x00000004312ce825 */ /* 0x010fc800078e022c */
[----:B------:R-:W-:Y:S01]  /*9490*/  FADD R46, -R46, -3.40282346638528859812e+38 ;  /* 0xff7fffff2e2e7421 */ /* 0x000fe20000000100 */
[----:B------:R-:W0:Y:S01]  /*94a0*/  LDC.64 R48, c[0x0][0x390] ;  /* 0x0000e400ff307b82 */ /* 0x000e220000000a00 */
[----:B---3--:R0:W-:Y:S04]  /*94b0*/  @!P6 STG.E desc[UR6][R8.64], R53 ;  /* 0x000000350800e986 */ /* 0x0081e8000c101906 */
[----:B------:R-:W2:Y:S01]  /*94c0*/  @!P6 LDG.E R51, desc[UR6][R44.64] ;  /* 0x000000062c33e981 */ /* 0x000ea2000c1e1900 */
[----:B------:R-:W-:Y:S02]  /*94d0*/  @!P6 IMAD R5, R5, R58, R3 ;  /* 0x0000003a0505e224 */ /* 0x000fe400078e0203 */
[----:B------:R-:W-:Y:S02]  /*94e0*/  @!P6 VIADD R4, R4, 0x1 ;  /* 0x000000010404e836 */ /* 0x000fe40000000000 */
[----:B------:R-:W-:-:S04]  /*94f0*/  @!P6 IMAD R5, R5, R59, R2 ;  /* 0x0000003b0505e224 */ /* 0x000fc800078e0202 */
[----:B-1----:R-:W-:-:S04]  /*9500*/  @!P6 IMAD.WIDE R6, R5, 0x4, R6 ;  /* 0x000000040506e825 */ /* 0x002fc800078e0206 */
[----:B------:R-:W-:Y:S01]  /*9510*/  IMAD.IADD R5, R57, 0x1, R4 ;  /* 0x0000000139057824 */ /* 0x000fe200078e0204 */
[----:B--2---:R1:W-:Y:S01]  /*9520*/  @!P6 STG.E desc[UR6][R6.64], R51 ;  /* 0x000000330600e986 */ /* 0x0043e2000c101906 */
[----:B------:R-:W-:-:S04]  /*9530*/  ISETP.NE.AND P6, PT, R66, RZ, PT ;  /* 0x000000ff4200720c */ /* 0x000fc80003fc5270 */
[----:B------:R-:W-:-:S04]  /*9540*/  FSETP.LT.OR P6, PT, |R46|, 1.1920928955078125e-07, P6 ;  /* 0x340000002e00780b */ /* 0x000fc800037c1600 */
[----:B------:R-:W-:-:S13]  /*9550*/  ISETP.GE.OR P6, PT, R5, R0, P6 ;  /* 0x000000000500720c */ /* 0x000fda00037c6670 */
[----:B------:R-:W-:Y:S01]  /*9560*/  @!P6 IMAD.IADD R55, R56, 0x1, R10 ;  /* 0x000000013837e824 */ /* 0x000fe200078e020a */
[----:B------:R-:W1:Y:S03]  /*9570*/  @!P6 LDC.64 R58, c[0x0][0x388] ;  /* 0x0000e200ff3aeb82 */ /* 0x000e660000000a00 */
[----:B0-----:R-:W-:-:S05]  /*9580*/  @!P6 IMAD.WIDE R8, R55, 0x4, R48 ;  /* 0x000000043708e825 */ /* 0x001fca00078e0230 */
[----:B------:R0:W2:Y:S01]  /*9590*/  @!P6 LDG.E R53, desc[UR6][R8.64] ;  /* 0x000000060835e981 */ /* 0x0000a2000c1e1900 */
[----:B------:R-:W3:Y:S01]  /*95a0*/  @!P6 LDC.64 R44, c[0x0][0x3a8] ;  /* 0x0000ea00ff2ceb82 */ /* 0x000ee20000000a00 */
[----:B------:R-:W-:-:S07]  /*95b0*/  @!P6 IMAD R5, R0, UR4, R5 ;  /* 0x000000040005ec24 */ /* 0x000fce000f8e0205 */
[----:B------:R-:W4:Y:S01]  /*95c0*/  LDC.64 R48, c[0x0][0x398] ;  /* 0x0000e600ff307b82 */ /* 0x000f220000000a00 */
[----:B-1----:R-:W-:-:S07]  /*95d0*/  @!P6 IMAD R6, R55, R58, R3 ;  /* 0x0000003a3706e224 */ /* 0x002fce00078e0203 */
[----:B0-----:R-:W0:Y:S01]  /*95e0*/  @!P6 LDC.64 R8, c[0x0][0x3b0] ;  /* 0x0000ec00ff08eb82 */ /* 0x001e220000000a00 */
[----:B------:R-:W-:Y:S02]  /*95f0*/  @!P6 IMAD R51, R6, R59, R2 ;  /* 0x0000003b0633e224 */ /* 0x000fe400078e0202 */
[----:B---3--:R-:W-:-:S04]  /*9600*/  @!P6 IMAD.WIDE R6, R5, 0x4, R44 ;  /* 0x000000040506e825 */ /* 0x008fc800078e022c */
[----:B----4-:R-:W-:Y:S01]  /*9610*/  @!P6 IMAD.WIDE R44, R51, 0x4, R48 ;  /* 0x00000004332ce825 */ /* 0x010fe200078e0230 */
[----:B--2---:R-:W-:Y:S05]  /*9620*/  @!P6 STG.E desc[UR6][R6.64], R53 ;  /* 0x000000350600e986 */ /* 0x004fea000c101906 */
[----:B------:R-:W2:Y:S01]  /*9630*/  @!P6 LDG.E R45, desc[UR6][R44.64] ;  /* 0x000000062c2de981 */ /* 0x000ea2000c1e1900 */
[----:B------:R-:W-:Y:S01]  /*9640*/  @!P6 IMAD R5, R5, R58, R3 ;  /* 0x0000003a0505e224 */ /* 0x000fe200078e0203 */
[----:B------:R-:W-:-:S03]  /*9650*/  @!P6 IADD3 R4, PT, PT, R4, 0x1, RZ ;  /* 0x000000010404e810 */ /* 0x000fc60007ffe0ff */
        /* <DEDUP_REMOVED lines=20> */
[----:B-1----:R-:W-:-:S04]  /*97a0*/  @!P6 IMAD.WIDE R10, R49, 0x4, R44 ;  /* 0x00000004310ae825 */ /* 0x002fc800078e022c */
[----:B------:R-:W-:Y:S01]  /*97b0*/  FADD R40, -R40, -3.40282346638528859812e+38 ;  /* 0xff7fffff28287421 */ /* 0x000fe20000000100 */
[----:B------:R-:W1:Y:S01]  /*97c0*/  LDC.64 R44, c[0x0][0x390] ;  /* 0x0000e400ff2c7b82 */ /* 0x000e620000000a00 */
[----:B---3--:R1:W-:Y:S04]  /*97d0*/  @!P6 STG.E desc[UR6][R8.64], R47 ;  /* 0x0000002f0800e986 */ /* 0x0083e8000c101906 */
[----:B------:R-:W2:Y:S01]  /*97e0*/  @!P6 LDG.E R49, desc[UR6][R10.64] ;  /* 0x000000060a31e981 */ /* 0x000ea2000c1e1900 */
[----:B------:R-:W-:Y:S02]  /*97f0*/  @!P6 IMAD R5, R5, R50, R3 ;  /* 0x000000320505e224 */ /* 0x000fe400078e0203 */
[----:B------:R-:W-:Y:S02]  /*9800*/  @!P6 VIADD R4, R4, 0x1 ;  /* 0x000000010404e836 */ /* 0x000fe40000000000 */
[----:B------:R-:W-:-:S04]  /*9810*/  @!P6 IMAD R5, R5, R51, R2 ;  /* 0x000000330505e224 */ /* 0x000fc800078e0202 */
[----:B0-----:R-:W-:Y:S01]  /*9820*/  @!P6 IMAD.WIDE R6, R5, 0x4, R6 ;  /* 0x000000040506e825 */ /* 0x001fe200078e0206 */
[----:B------:R-:W-:-:S04]  /*9830*/  IADD3 R5, PT, PT, R57, R4, RZ ;  /* 0x0000000439057210 */ /* 0x000fc80007ffe0ff */
[----:B--2---:R0:W-:Y:S01]  /*9840*/  @!P6 STG.E desc[UR6][R6.64], R49 ;  /* 0x000000310600e986 */ /* 0x0041e2000c101906 */
[----:B------:R-:W-:-:S04]  /*9850*/  ISETP.NE.AND P6, PT, R64, RZ, PT ;  /* 0x000000ff4000720c */ /* 0x000fc80003fc5270 */
[----:B------:R-:W-:-:S04]  /*9860*/  FSETP.LT.OR P6, PT, |R40|, 1.1920928955078125e-07, P6 ;  /* 0x340000002800780b */ /* 0x000fc800037c1600 */
[----:B------:R-:W-:-:S13]  /*9870*/  ISETP.GE.OR P6, PT, R5, R0, P6 ;  /* 0x000000000500720c */ /* 0x000fda00037c6670 */
[----:B------:R-:W-:Y:S01]  /*9880*/  @!P6 IMAD.IADD R51, R56, 0x1, R12 ;  /* 0x000000013833e824 */ /* 0x000fe200078e020c */
[----:B------:R-:W0:Y:S03]  /*9890*/  @!P6 LDC.64 R52, c[0x0][0x388] ;  /* 0x0000e200ff34eb82 */ /* 0x000e260000000a00 */
[----:B-1----:R-:W-:-:S05]  /*98a0*/  @!P6 IMAD.WIDE R8, R51, 0x4, R44 ;  /* 0x000000043308e825 */ /* 0x002fca00078e022c */
[----:B------:R1:W2:Y:S01]  /*98b0*/  @!P6 LDG.E R47, desc[UR6][R8.64] ;  /* 0x00000006082fe981 */ /* 0x0002a2000c1e1900 */
[----:B------:R-:W3:Y:S01]  /*98c0*/  @!P6 LDC.64 R10, c[0x0][0x3a8] ;  /* 0x0000ea00ff0aeb82 */ /* 0x000ee20000000a00 */
[----:B------:R-:W-:-:S07]  /*98d0*/  @!P6 IMAD R5, R0, UR4, R5 ;  /* 0x000000040005ec24 */ /* 0x000fce000f8e0205 */
[----:B------:R-:W4:Y:S01]  /*98e0*/  LDC.64 R44, c[0x0][0x398] ;  /* 0x0000e600ff2c7b82 */ /* 0x000f220000000a00 */
[----:B0-----:R-:W-:-:S07]  /*98f0*/  @!P6 IMAD R6, R51, R52, R3 ;  /* 0x000000343306e224 */ /* 0x001fce00078e0203 */
[----:B-1----:R-:W0:Y:S01]  /*9900*/  @!P6 LDC.64 R8, c[0x0][0x3b0] ;  /* 0x0000ec00ff08eb82 */ /* 0x002e220000000a00 */
[----:B------:R-:W-:Y:S02]  /*9910*/  @!P6 IMAD R49, R6, R53, R2 ;  /* 0x000000350631e224 */ /* 0x000fe400078e0202 */
[----:B---3--:R-:W-:-:S04]  /*9920*/  @!P6 IMAD.WIDE R6, R5, 0x4, R10 ;  /* 0x000000040506e825 */ /* 0x008fc800078e020a */
[----:B----4-:R-:W-:Y:S01]  /*9930*/  @!P6 IMAD.WIDE R10, R49, 0x4, R44 ;  /* 0x00000004310ae825 */ /* 0x010fe200078e022c */
[----:B--2---:R1:W-:Y:S04]  /*9940*/  @!P6 STG.E desc[UR6][R6.64], R47 ;  /* 0x0000002f0600e986 */ /* 0x0043e8000c101906 */
        /* <DEDUP_REMOVED lines=49> */
[----:B------:R-:W-:-:S03]  /*9c60*/  @!P6 IADD3 R4, PT, PT, R4, 0x1, RZ ;  /* 0x000000010404e810 */ /* 0x000fc60007ffe0ff */
[----:B------:R-:W-:Y:S01]  /*9c70*/  FADD R43, -R43, -3.40282346638528859812e+38 ;  /* 0xff7fffff2b2b7421 */ /* 0x000fe20000000100 */
[----:B------:R-:W1:Y:S01]  /*9c80*/  LDC.64 R12, c[0x0][0x390] ;  /* 0x0000e400ff0c7b82 */ /* 0x000e620000000a00 */
[----:B--2---:R2:W-:Y:S04]  /*9c90*/  @!P6 STG.E desc[UR6][R6.64], R41 ;  /* 0x000000290600e986 */ /* 0x0045e8000c101906 */
[----:B------:R-:W3:Y:S01]  /*9ca0*/  @!P6 LDG.E R45, desc[UR6][R10.64] ;  /* 0x000000060a2de981 */ /* 0x000ee2000c1e1900 */
[----:B------:R-:W-:-:S04]  /*9cb0*/  @!P6 IMAD R5, R5, R48, R3 ;  /* 0x000000300505e224 */ /* 0x000fc800078e0203 */
[----:B------:R-:W-:-:S04]  /*9cc0*/  @!P6 IMAD R5, R5, R49, R2 ;  /* 0x000000310505e224 */ /* 0x000fc800078e0202 */
[----:B0-----:R-:W-:-:S04]  /*9cd0*/  @!P6 IMAD.WIDE R8, R5, 0x4, R8 ;  /* 0x000000040508e825 */ /* 0x001fc800078e0208 */
[----:B------:R-:W-:Y:S01]  /*9ce0*/  IMAD.IADD R5, R57, 0x1, R4 ;  /* 0x0000000139057824 */ /* 0x000fe200078e0204 */
[----:B---3--:R0:W-:Y:S01]  /*9cf0*/  @!P6 STG.E desc[UR6][R8.64], R45 ;  /* 0x0000002d0800e986 */ /* 0x0081e2000c101906 */
[----:B------:R-:W-:-:S04]  /*9d00*/  ISETP.NE.AND P6, PT, R61, RZ, PT ;  /* 0x000000ff3d00720c */ /* 0x000fc80003fc5270 */
[----:B------:R-:W-:-:S04]  /*9d10*/  FSETP.LT.OR P6, PT, |R43|, 1.1920928955078125e-07, P6 ;  /* 0x340000002b00780b */ /* 0x000fc800037c1600 */
[----:B------:R-:W-:-:S13]  /*9d20*/  ISETP.GE.OR P6, PT, R5, R0, P6 ;  /* 0x000000000500720c */ /* 0x000fda00037c6670 */
[----:B--2---:R-:W-:Y:S01]  /*9d30*/  @!P6 IMAD.IADD R41, R56, 0x1, R15 ;  /* 0x000000013829e824 */ /* 0x004fe200078e020f */
        /* <DEDUP_REMOVED lines=10> */
[----:B----4-:R-:W-:-:S04]  /*9de0*/  @!P6 IMAD.WIDE R10, R41, 0x4, R12 ;  /* 0x00000004290ae825 */ /* 0x010fc800078e020c */
[----:B------:R-:W-:Y:S01]  /*9df0*/  FADD R36, -R36, -3.40282346638528859812e+38 ;  /* 0xff7fffff24247421 */ /* 0x000fe20000000100 */
[----:B------:R-:W1:Y:S01]  /*9e00*/  LDC.64 R12, c[0x0][0x390] ;  /* 0x0000e400ff0c7b82 */ /* 0x000e620000000a00 */
[----:B--2---:R1:W-:Y:S04]  /*9e10*/  @!P6 STG.E desc[UR6][R8.64], R15 ;  /* 0x0000000f0800e986 */ /* 0x0043e8000c101906 */
        /* <DEDUP_REMOVED lines=29> */
[----:B0-----:R-:W-:-:S04]  /*9ff0*/  @!P6 IMAD.WIDE R8, R5, 0x4, R8 ;  /* 0x000000040508e825 */ /* 0x001fc800078e0208 */
[----:B------:R-:W-:Y:S01]  /*a000*/  IMAD.IADD R5, R57, 0x1, R4 ;  /* 0x0000000139057824 */ /* 0x000fe200078e0204 */
[----:B--2---:R0:W-:Y:S01]  /*a010*/  @!P6 STG.E desc[UR6][R8.64], R41 ;  /* 0x000000290800e986 */ /* 0x0041e2000c101906 */
[----:B------:R-:W-:-:S04]  /*a020*/  ISETP.NE.AND P6, PT, R72, RZ, PT ;  /* 0x000000ff4800720c */ /* 0x000fc80003fc5270 */
[----:B------:R-:W-:-:S04]  /*a030*/  FSETP.LT.OR P6, PT, |R37|, 1.1920928955078125e-07, P6 ;  /* 0x340000002500780b */ /* 0x000fc800037c1600 */
[----:B------:R-:W-:-:S13]  /*a040*/  ISETP.GE.OR P6, PT, R5, R0, P6 ;  /* 0x000000000500720c */ /* 0x000fda00037c6670 */
[----:B------:R-:W-:Y:S01]  /*a050*/  @!P6 IADD3 R25, PT, PT, R56, R25, RZ ;  /* 0x000000193819e210 */ /* 0x000fe20007ffe0ff */
[----:B------:R-:W0:Y:S04]  /*a060*/  @!P6 LDC.64 R36, c[0x0][0x388] ;  /* 0x0000e200ff24eb82 */ /* 0x000e280000000a00 */
[----:B-1----:R-:W-:-:S04]  /*a070*/  @!P6 IMAD.WIDE R6, R25, 0x4, R12 ;  /* 0x000000041906e825 */ /* 0x002fc800078e020c */
[----:B------:R-:W1:Y:S01]  /*a080*/  @!P6 LDC.64 R10, c[0x0][0x3a8] ;  /* 0x0000ea00ff0aeb82 */ /* 0x000e620000000a00 */
[----:B------:R2:W3:Y:S01]  /*a090*/  @!P6 LDG.E R15, desc[UR6][R6.64] ;  /* 0x00000006060fe981 */ /* 0x0004e2000c1e1900 */
[----:B------:R-:W-:-:S06]  /*a0a0*/  @!P6 IMAD R5, R0, UR4, R5 ;  /* 0x000000040005ec24 */ /* 0x000fcc000f8e0205 */
[----:B------:R-:W4:Y:S01]  /*a0b0*/  LDC.64 R12, c[0x0][0x398] ;  /* 0x0000e600ff0c7b82 */ /* 0x000f220000000a00 */
[----:B0-----:R-:W-:-:S07]  /*a0c0*/  @!P6 IMAD R8, R25, R36, R3 ;  /* 0x000000241908e224 */ /* 0x001fce00078e0203 */
[----:B--2---:R-:W0:Y:S01]  /*a0d0*/  @!P6 LDC.64 R6, c[0x0][0x3b0] ;  /* 0x0000ec00ff06eb82 */ /* 0x004e220000000a00 */
[----:B------:R-:W-:Y:S02]  /*a0e0*/  @!P6 IMAD R25, R8, R37, R2 ;  /* 0x000000250819e224 */ /* 0x000fe400078e0202 */
[----:B-1----:R-:W-:-:S04]  /*a0f0*/  @!P6 IMAD.WIDE R8, R5, 0x4, R10 ;  /* 0x000000040508e825 */ /* 0x002fc800078e020a */
[----:B----4-:R-:W-:-:S04]  /*a100*/  @!P6 IMAD.WIDE R10, R25, 0x4, R12 ;  /* 0x00000004190ae825 */ /* 0x010fc800078e020c */
[----:B------:R-:W-:Y:S01]  /*a110*/  FADD R38, -R38, -3.40282346638528859812e+38 ;  /* 0xff7fffff26267421 */ /* 0x000fe20000000100 */
[----:B------:R-:W1:Y:S01]  /*a120*/  LDC.64 R12, c[0x0][0x390] ;  /* 0x0000e400ff0c7b82 */ /* 0x000e620000000a00 */
[----:B---3--:R1:W-:Y:S04]  /*a130*/  @!P6 STG.E desc[UR6][R8.64], R15 ;  /* 0x0000000f0800e986 */ /* 0x0083e8000c101906 */
        /* <DEDUP_REMOVED lines=22> */
[----:B------:R-:W-:-:S03]  /*a2a0*/  @!P6 IADD3 R4, PT, PT, R4, 0x1, RZ ;  /* 0x000000010404e810 */ /* 0x000fc60007ffe0ff */
[----:B------:R-:W-:Y:S01]  /*a2b0*/  FADD R39, -R39, -3.40282346638528859812e+38 ;  /* 0xff7fffff27277421 */ /* 0x000fe20000000100 */
[----:B------:R-:W1:Y:S01]  /*a2c0*/  LDC.64 R12, c[0x0][0x390] ;  /* 0x0000e400ff0c7b82 */ /* 0x000e620000000a00 */
[----:B--2---:R1:W-:Y:S04]  /*a2d0*/  @!P6 STG.E desc[UR6][R6.64], R15 ;  /* 0x0000000f0600e986 */ /* 0x0043e8000c101906 */
[----:B------:R-:W2:Y:S01]  /*a2e0*/  @!P6 LDG.E R25, desc[UR6][R10.64] ;  /* 0x000000060a19e981 */ /* 0x000ea2000c1e1900 */
[----:B------:R-:W-:-:S04]  /*a2f0*/  @!P6 IMAD R5, R5, R40, R3 ;  /* 0x000000280505e224 */ /* 0x000fc800078e0203 */
        /* <DEDUP_REMOVED lines=64> */
[----:B0-----:R-:W-:Y:S02]  /*a700*/  @!P6 IMAD R8, R21, R26, R3 ;  /* 0x0000001a1508e224 */ /* 0x001fe400078e0203 */
[----:B------:R-:W-:Y:S01]  /*a710*/  FADD R34, -R34, -3.40282346638528859812e+38 ;  /* 0xff7fffff22227421 */ /* 0x000fe20000000100 */
[----:B------:R-:W-:-:S04]  /*a720*/  @!P6 VIADD R4, R4, 0x1 ;  /* 0x000000010404e836 */ /* 0x000fc80000000000 */
[----:B--2---:R-:W0:Y:S01]  /*a730*/  @!P6 LDC.64 R6, c[0x0][0x3b0] ;  /* 0x0000ec00ff06eb82 */ /* 0x004e220000000a00 */
[----:B------:R-:W-:Y:S02]  /*a740*/  @!P6 IMAD R21, R8, R27, R2 ;  /* 0x0000001b0815e224 */ /* 0x000fe400078e0202 */
[----:B-1----:R-:W-:-:S04]  /*a750*/  @!P6 IMAD.WIDE R8, R5, 0x4, R10 ;  /* 0x000000040508e825 */ /* 0x002fc800078e020a */
[----:B----4-:R-:W-:Y:S02]  /*a760*/  @!P6 IMAD.WIDE R10, R21, 0x4, R12 ;  /* 0x00000004150ae825 */ /* 0x010fe400078e020c */
[----:B------:R-:W1:Y:S01]  /*a770*/  LDC.64 R12, c[0x0][0x390] ;  /* 0x0000e400ff0c7b82 */ /* 0x000e620000000a00 */
[----:B---3--:R1:W-:Y:S04]  /*a780*/  @!P6 STG.E desc[UR6][R8.64], R15 ;  /* 0x0000000f0800e986 */ /* 0x0083e8000c101906 */
[----:B------:R2:W3:Y:S01]  /*a790*/  @!P6 LDG.E R21, desc[UR6][R10.64] ;  /* 0x000000060a15e981 */ /* 0x0004e2000c1e1900 */
[----:B------:R-:W-:Y:S01]  /*a7a0*/  IMAD.IADD R25, R57, 0x1, R4 ;  /* 0x0000000139197824 */ /* 0x000fe200078e0204 */
[----:B------:R-:W-:Y:S01]  /*a7b0*/  FSETP.LT.OR P0, PT, |R34|, 1.1920928955078125e-07, P0 ;  /* 0x340000002200780b */ /* 0x000fe20000701600 */
[----:B------:R-:W-:-:S03]  /*a7c0*/  @!P6 IMAD R5, R5, R26, R3 ;  /* 0x0000001a0505e224 */ /* 0x000fc600078e0203 */
[----:B------:R-:W-:Y:S01]  /*a7d0*/  ISETP.GE.OR P0, PT, R25, R0, P0 ;  /* 0x000000001900720c */ /* 0x000fe20000706670 */
[----:B------:R-:W-:-:S04]  /*a7e0*/  @!P6 IMAD R5, R5, R27, R2 ;  /* 0x0000001b0505e224 */ /* 0x000fc800078e0202 */
[----:B0-----:R-:W-:-:S08]  /*a7f0*/  @!P6 IMAD.WIDE R6, R5, 0x4, R6 ;  /* 0x000000040506e825 */ /* 0x001fd000078e0206 */
[----:B------:R-:W-:Y:S01]  /*a800*/  @!P0 IMAD.IADD R27, R56, 0x1, R22 ;  /* 0x00000001381b8824 */ /* 0x000fe200078e0216 */
[----:B------:R-:W0:Y:S03]  /*a810*/  @!P0 LDC.64 R32, c[0x0][0x388] ;  /* 0x0000e200ff208b82 */ /* 0x000e260000000a00 */
[----:B-1----:R-:W-:-:S05]  /*a820*/  @!P0 IMAD.WIDE R8, R27, 0x4, R12 ;  /* 0x000000041b088825 */ /* 0x002fca00078e020c */
[----:B--2---:R-:W1:Y:S08]  /*a830*/  @!P0 LDC.64 R10, c[0x0][0x3a8] ;  /* 0x0000ea00ff0a8b82 */ /* 0x004e700000000a00 */
[----:B------:R-:W2:Y:S01]  /*a840*/  LDC.64 R12, c[0x0][0x398] ;  /* 0x0000e600ff0c7b82 */ /* 0x000ea20000000a00 */
[----:B---3--:R3:W-:Y:S04]  /*a850*/  @!P6 STG.E desc[UR6][R6.64], R21 ;  /* 0x000000150600e986 */ /* 0x0087e8000c101906 */
[----:B------:R4:W5:Y:S01]  /*a860*/  @!P0 LDG.E R15, desc[UR6][R8.64] ;  /* 0x00000006080f8981 */ /* 0x000962000c1e1900 */
[----:B0-----:R-:W-:-:S02]  /*a870*/  @!P0 IMAD R14, R27, R32, R3 ;  /* 0x000000201b0e8224 */ /* 0x001fc400078e0203 */
[----:B------:R-:W-:Y:S02]  /*a880*/  @!P0 IMAD R5, R0, UR4, R25 ;  /* 0x0000000400058c24 */ /* 0x000fe4000f8e0219 */
[----:B------:R-:W-:Y:S02]  /*a890*/  @!P0 IMAD R25, R14, R33, R2 ;  /* 0x000000210e198224 */ /* 0x000fe400078e0202 */
[----:B-1----:R-:W-:Y:S01]  /*a8a0*/  @!P0 IMAD.WIDE R10, R5, 0x4, R10 ;  /* 0x00000004050a8825 */ /* 0x002fe200078e020a */
[----:B------:R-:W-:-:S03]  /*a8b0*/  @!P0 IADD3 R4, PT, PT, R4, 0x1, RZ ;  /* 0x0000000104048810 */ /* 0x000fc60007ffe0ff */
[----:B------:R-:W-:Y:S01]  /*a8c0*/  FADD R35, -R35, -3.40282346638528859812e+38 ;  /* 0xff7fffff23237421 */ /* 0x000fe20000000100 */
[----:B---3--:R-:W0:Y:S01]  /*a8d0*/  @!P0 LDC.64 R6, c[0x0][0x3b0] ;  /* 0x0000ec00ff068b82 */ /* 0x008e220000000a00 */
[----:B--2---:R-:W-:-:S03]  /*a8e0*/  @!P0 IMAD.WIDE R12, R25, 0x4, R12 ;  /* 0x00000004190c8825 */ /* 0x004fc600078e020c */
[----:B------:R-:W-:Y:S01]  /*a8f0*/  FSETP.LT.OR P1, PT, |R35|, 1.1920928955078125e-07, P1 ;  /* 0x340000002300780b */ /* 0x000fe20000f21600 */
[----:B------:R-:W-:-:S03]  /*a900*/  IMAD.IADD R25, R57, 0x1, R4 ;  /* 0x0000000139197824 */ /* 0x000fc600078e0204 */
[----:B----4-:R-:W1:Y:S02]  /*a910*/  LDC.64 R8, c[0x0][0x390] ;  /* 0x0000e400ff087b82 */ /* 0x010e640000000a00 */
[----:B------:R-:W-:Y:S01]  /*a920*/  ISETP.GE.OR P1, PT, R25, R0, P1 ;  /* 0x000000001900720c */ /* 0x000fe20000f26670 */
[----:B-----5:R2:W-:Y:S01]  /*a930*/  @!P0 STG.E desc[UR6][R10.64], R15 ;  /* 0x0000000f0a008986 */ /* 0x0205e2000c101906 */
[----:B------:R-:W-:-:S11]  /*a940*/  @!P0 IMAD R5, R5, R32, R3 ;  /* 0x0000002005058224 */ /* 0x000fd600078e0203 */
[----:B------:R-:W3:Y:S01]  /*a950*/  @!P1 LDC.64 R26, c[0x0][0x388] ;  /* 0x0000e200ff1a9b82 */ /* 0x000ee20000000a00 */
[----:B------:R4:W5:Y:S01]  /*a960*/  @!P0 LDG.E R21, desc[UR6][R12.64] ;  /* 0x000000060c158981 */ /* 0x000962000c1e1900 */
[----:B------:R-:W-:Y:S02]  /*a970*/  @!P0 IMAD R5, R5, R33, R2 ;  /* 0x0000002105058224 */ /* 0x000fe400078e0202 */
[----:B------:R-:W-:Y:S02]  /*a980*/  @!P1 IMAD.IADD R23, R56, 0x1, R23 ;  /* 0x0000000138179824 */ /* 0x000fe400078e0217 */
[----:B0-----:R-:W-:Y:S02]  /*a990*/  @!P0 IMAD.WIDE R6, R5, 0x4, R6 ;  /* 0x0000000405068825 */ /* 0x001fe400078e0206 */
[----:B--2---:R-:W0:Y:S02]  /*a9a0*/  @!P1 LDC.64 R10, c[0x0][0x3a8] ;  /* 0x0000ea00ff0a9b82 */ /* 0x004e240000000a00 */
[----:B-1----:R-:W-:-:S06]  /*a9b0*/  @!P1 IMAD.WIDE R8, R23, 0x4, R8 ;  /* 0x0000000417089825 */ /* 0x002fcc00078e0208 */
[----:B----4-:R-:W1:Y:S01]  /*a9c0*/  LDC.64 R12, c[0x0][0x398] ;  /* 0x0000e600ff0c7b82 */ /* 0x010e620000000a00 */
[----:B-----5:R2:W-:Y:S04]  /*a9d0*/  @!P0 STG.E desc[UR6][R6.64], R21 ;  /* 0x0000001506008986 */ /* 0x0205e8000c101906 */
[----:B------:R4:W5:Y:S01]  /*a9e0*/  @!P1 LDG.E R15, desc[UR6][R8.64] ;  /* 0x00000006080f9981 */ /* 0x000962000c1e1900 */
[----:B---3--:R-:W-:Y:S02]  /*a9f0*/  @!P1 IMAD R14, R23, R26, R3 ;  /* 0x0000001a170e9224 */ /* 0x008fe400078e0203 */
[----:B------:R-:W-:Y:S02]  /*aa00*/  @!P1 IMAD R5, R0, UR4, R25 ;  /* 0x0000000400059c24 */ /* 0x000fe4000f8e0219 */
[----:B------:R-:W-:-:S02]  /*aa10*/  @!P1 IMAD R23, R14, R27, R2 ;  /* 0x0000001b0e179224 */ /* 0x000fc400078e0202 */
[----:B0-----:R-:W-:-:S04]  /*aa20*/  @!P1 IMAD.WIDE R10, R5, 0x4, R10 ;  /* 0x00000004050a9825 */ /* 0x001fc800078e020a */
[----:B------:R-:W-:Y:S01]  /*aa30*/  FADD R28, -R28, -3.40282346638528859812e+38 ;  /* 0xff7fffff1c1c7421 */ /* 0x000fe20000000100 */
[----:B--2---:R-:W0:Y:S01]  /*aa40*/  @!P1 LDC.64 R6, c[0x0][0x3b0] ;  /* 0x0000ec00ff069b82 */ /* 0x004e220000000a00 */
[----:B-1----:R-:W-:-:S04]  /*aa50*/  @!P1 IMAD.WIDE R12, R23, 0x4, R12 ;  /* 0x00000004170c9825 */ /* 0x002fc800078e020c */
[----:B------:R-:W-:-:S03]  /*aa60*/  @!P1 VIADD R4, R4, 0x1 ;  /* 0x0000000104049836 */ /* 0x000fc60000000000 */
[----:B----4-:R-:W1:Y:S01]  /*aa70*/  LDC.64 R8, c[0x0][0x390] ;  /* 0x0000e400ff087b82 */ /* 0x010e620000000a00 */
[----:B------:R-:W-:Y:S02]  /*aa80*/  FSETP.LT.OR P2, PT, |R28|, 1.1920928955078125e-07, P2 ;  /* 0x340000001c00780b */ /* 0x000fe40001741600 */
[----:B------:R-:W-:Y:S01]  /*aa90*/  IADD3 R23, PT, PT, R57, R4, RZ ;  /* 0x0000000439177210 */ /* 0x000fe20007ffe0ff */
[----:B-----5:R2:W-:Y:S04]  /*aaa0*/  @!P1 STG.E desc[UR6][R10.64], R15 ;  /* 0x0000000f0a009986 */ /* 0x0205e8000c101906 */
[----:B------:R3:W4:Y:S01]  /*aab0*/  @!P1 LDG.E R21, desc[UR6][R12.64] ;  /* 0x000000060c159981 */ /* 0x000722000c1e1900 */
[----:B------:R-:W-:Y:S01]  /*aac0*/  ISETP.GE.OR P2, PT, R23, R0, P2 ;  /* 0x000000001700720c */ /* 0x000fe20001746670 */
[----:B------:R-:W-:-:S04]  /*aad0*/  @!P1 IMAD R5, R5, R26, R3 ;  /* 0x0000001a05059224 */ /* 0x000fc800078e0203 */
[----:B------:R-:W-:-:S04]  /*aae0*/  @!P1 IMAD R5, R5, R27, R2 ;  /* 0x0000001b05059224 */ /* 0x000fc800078e0202 */
[----:B0-----:R-:W-:Y:S01]  /*aaf0*/  @!P1 IMAD.WIDE R6, R5, 0x4, R6 ;  /* 0x0000000405069825 */ /* 0x001fe200078e0206 */
[----:B---3--:R-:W0:Y:S03]  /*ab00*/  LDC.64 R12, c[0x0][0x398] ;  /* 0x0000e600ff0c7b82 */ /* 0x008e260000000a00 */
[----:B------:R-:W-:-:S04]  /*ab10*/  @!P2 IMAD.IADD R25, R56, 0x1, R16 ;  /* 0x000000013819a824 */ /* 0x000fc800078e0210 */
[C---:B-1----:R-:W-:Y:S01]  /*ab20*/  @!P2 IMAD.WIDE R8, R25.reuse, 0x4, R8 ;  /* 0x000000041908a825 */ /* 0x042fe200078e0208 */
[----:B------:R-:W1:Y:S08]  /*ab30*/  @!P2 LDC.64 R26, c[0x0][0x388] ;  /* 0x0000e200ff1aab82 */ /* 0x000e700000000a00 */
[----:B--2---:R-:W2:Y:S01]  /*ab40*/  @!P2 LDC.64 R10, c[0x0][0x3a8] ;  /* 0x0000ea00ff0aab82 */ /* 0x004ea20000000a00 */
[----:B----4-:R3:W-:Y:S04]  /*ab50*/  @!P1 STG.E desc[UR6][R6.64], R21 ;  /* 0x0000001506009986 */ /* 0x0107e8000c101906 */
[----:B------:R4:W5:Y:S01]  /*ab60*/  @!P2 LDG.E R15, desc[UR6][R8.64] ;  /* 0x00000006080fa981 */ /* 0x000962000c1e1900 */
[----:B-1----:R-:W-:-:S02]  /*ab70*/  @!P2 IMAD R14, R25, R26, R3 ;  /* 0x0000001a190ea224 */ /* 0x002fc400078e0203 */
[----:B------:R-:W-:Y:S02]  /*ab80*/  @!P2 IMAD R5, R0, UR4, R23 ;  /* 0x000000040005ac24 */ /* 0x000fe4000f8e0217 */
[----:B------:R-:W-:Y:S02]  /*ab90*/  @!P2 IMAD R23, R14, R27, R2 ;  /* 0x0000001b0e17a224 */ /* 0x000fe400078e0202 */
[----:B--2---:R-:W-:-:S04]  /*aba0*/  @!P2 IMAD.WIDE R10, R5, 0x4, R10 ;  /* 0x00000004050aa825 */ /* 0x004fc800078e020a */
[----:B------:R-:W-:Y:S01]  /*abb0*/  FADD R29, -R29, -3.40282346638528859812e+38 ;  /* 0xff7fffff1d1d7421 */ /* 0x000fe20000000100 */
[----:B---3--:R-:W1:Y:S01]  /*abc0*/  @!P2 LDC.64 R6, c[0x0][0x3b0] ;  /* 0x0000ec00ff06ab82 */ /* 0x008e620000000a00 */
[----:B0-----:R-:W-:-:S04]  /*abd0*/  @!P2 IMAD.WIDE R12, R23, 0x4, R12 ;  /* 0x00000004170ca825 */ /* 0x001fc800078e020c */
[----:B------:R-:W-:-:S03]  /*abe0*/  @!P2 VIADD R4, R4, 0x1 ;  /* 0x000000010404a836 */ /* 0x000fc60000000000 */
[----:B----4-:R-:W0:Y:S01]  /*abf0*/  LDC.64 R8, c[0x0][0x390] ;  /* 0x0000e400ff087b82 */ /* 0x010e220000000a00 */
[----:B------:R-:W-:Y:S01]  /*ac00*/  FSETP.LT.OR P3, PT, |R29|, 1.1920928955078125e-07, P3 ;  /* 0x340000001d00780b */ /* 0x000fe20001f61600 */
[----:B------:R-:W-:Y:S01]  /*ac10*/  IMAD.IADD R23, R57, 0x1, R4 ;  /* 0x0000000139177824 */ /* 0x000fe200078e0204 */
[----:B-----5:R2:W-:Y:S04]  /*ac20*/  @!P2 STG.E desc[UR6][R10.64], R15 ;  /* 0x0000000f0a00a986 */ /* 0x0205e8000c101906 */
[----:B------:R3:W4:Y:S01]  /*ac30*/  @!P2 LDG.E R21, desc[UR6][R12.64] ;  /* 0x000000060c15a981 */ /* 0x000722000c1e1900 */
[----:B------:R-:W-:Y:S01]  /*ac40*/  ISETP.GE.OR P3, PT, R23, R0, P3 ;  /* 0x000000001700720c */ /* 0x000fe20001f66670 */
[----:B------:R-:W-:-:S04]  /*ac50*/  @!P2 IMAD R5, R5, R26, R3 ;  /* 0x0000001a0505a224 */ /* 0x000fc800078e0203 */
[----:B------:R-:W-:-:S04]  /*ac60*/  @!P2 IMAD R5, R5, R27, R2 ;  /* 0x0000001b0505a224 */ /* 0x000fc800078e0202 */
[----:B-1----:R-:W-:Y:S01]  /*ac70*/  @!P2 IMAD.WIDE R6, R5, 0x4, R6 ;  /* 0x000000040506a825 */ /* 0x002fe200078e0206 */
[----:B---3--:R-:W1:Y:S03]  /*ac80*/  LDC.64 R12, c[0x0][0x398] ;  /* 0x0000e600ff0c7b82 */ /* 0x008e660000000a00 */
[----:B------:R-:W-:-:S05]  /*ac90*/  @!P3 IADD3 R17, PT, PT, R56, R17, RZ ;  /* 0x000000113811b210 */ /* 0x000fca0007ffe0ff */
[C---:B0-----:R-:W-:Y:S01]  /*aca0*/  @!P3 IMAD.WIDE R8, R17.reuse, 0x4, R8 ;  /* 0x000000041108b825 */ /* 0x041fe200078e0208 */
[----:B------:R-:W0:Y:S08]  /*acb0*/  @!P3 LDC.64 R24, c[0x0][0x388] ;  /* 0x0000e200ff18bb82 */ /* 0x000e300000000a00 */
[----:B--2---:R-:W2:Y:S01]  /*acc0*/  @!P3 LDC.64 R10, c[0x0][0x3a8] ;  /* 0x0000ea00ff0abb82 */ /* 0x004ea20000000a00 */
[----:B----4-:R3:W-:Y:S04]  /*acd0*/  @!P2 STG.E desc[UR6][R6.64], R21 ;  /* 0x000000150600a986 */ /* 0x0107e8000c101906 */
[----:B------:R-:W4:Y:S01]  /*ace0*/  @!P3 LDG.E R9, desc[UR6][R8.64] ;  /* 0x000000060809b981 */ /* 0x000f22000c1e1900 */
[----:B0-----:R-:W-:-:S02]  /*acf0*/  @!P3 IMAD R14, R17, R24, R3 ;  /* 0x00000018110eb224 */ /* 0x001fc400078e0203 */
[----:B------:R-:W-:Y:S02]  /*ad00*/  @!P3 IMAD R5, R0, UR4, R23 ;  /* 0x000000040005bc24 */ /* 0x000fe4000f8e0217 */
[----:B------:R-:W-:Y:S02]  /*ad10*/  @!P3 IMAD R15, R14, R25, R2 ;  /* 0x000000190e0fb224 */ /* 0x000fe400078e0202 */
[----:B--2---:R-:W-:Y:S01]  /*ad20*/  @!P3 IMAD.WIDE R10, R5, 0x4, R10 ;  /* 0x00000004050ab825 */ /* 0x004fe200078e020a */
[----:B---3--:R-:W0:Y:S03]  /*ad30*/  @!P3 LDC.64 R6, c[0x0][0x3b0] ;  /* 0x0000ec00ff06bb82 */ /* 0x008e260000000a00 */
[----:B-1----:R-:W-:Y:S01]  /*ad40*/  @!P3 IMAD.WIDE R12, R15, 0x4, R12 ;  /* 0x000000040f0cb825 */ /* 0x002fe200078e020c */
[----:B----4-:R1:W-:Y:S05]  /*ad50*/  @!P3 STG.E desc[UR6][R10.64], R9 ;  /* 0x000000090a00b986 */ /* 0x0103ea000c101906 */
[----:B------:R-:W2:Y:S01]  /*ad60*/  @!P3 LDG.E R13, desc[UR6][R12.64] ;  /* 0x000000060c0db981 */ /* 0x000ea2000c1e1900 */
[----:B------:R-:W-:-:S02]  /*ad70*/  @!P3 IMAD R5, R5, R24, R3 ;  /* 0x000000180505b224 */ /* 0x000fc400078e0203 */
[----:B------:R-:W-:Y:S01]  /*ad80*/  FADD R30, -R30, -3.40282346638528859812e+38 ;  /* 0xff7fffff1e1e7421 */ /* 0x000fe20000000100 */
[----:B------:R-:W-:Y:S01]  /*ad90*/  @!P3 VIADD R4, R4, 0x1 ;  /* 0x000000010404b836 */ /* 0x000fe20000000000 */
[----:B------:R-:W-:Y:S01]  /*ada0*/  BSSY.RECONVERGENT B0, `(.L_x_122) ;  /* 0x000001c000007945 */ /* 0x000fe20003800200 */
[----:B------:R-:W-:Y:S02]  /*adb0*/  @!P3 IMAD R5, R5, R25, R2 ;  /* 0x000000190505b224 */ /* 0x000fe400078e0202 */
[----:B------:R-:W-:Y:S01]  /*adc0*/  IMAD.IADD R17, R57, 0x1, R4 ;  /* 0x0000000139117824 */ /* 0x000fe200078e0204 */
[----:B------:R-:W-:Y:S01]  /*add0*/  FSETP.LT.OR P4, PT, |R30|, 1.1920928955078125e-07, P4 ;  /* 0x340000001e00780b */ /* 0x000fe20002781600 */
[----:B0-----:R-:W-:-:S03]  /*ade0*/  @!P3 IMAD.WIDE R6, R5, 0x4, R6 ;  /* 0x000000040506b825 */ /* 0x001fc600078e0206 */
[----:B------:R-:W-:Y:S02]  /*adf0*/  ISETP.GE.OR P4, PT, R17, R0, P4 ;  /* 0x000000001100720c */ /* 0x000fe40002786670 */
[----:B--2---:R1:W-:Y:S11]  /*ae00*/  @!P3 STG.E desc[UR6][R6.64], R13 ;  /* 0x0000000d0600b986 */ /* 0x0043f6000c101906 */
[----:B------:R-:W-:Y:S05]  /*ae10*/  @P4 BRA `(.L_x_123) ;  /* 0x0000000000504947 */ /* 0x000fea0003800000 */
[----:B-1----:R-:W0:Y:S01]  /*ae20*/  LDC.64 R6, c[0x0][0x390] ;  /* 0x0000e400ff067b82 */ /* 0x002e220000000a00 */
[----:B------:R-:W-:Y:S01]  /*ae30*/  IMAD.IADD R15, R56, 0x1, R18 ;  /* 0x00000001380f7824 */ /* 0x000fe200078e0212 */
[----:B------:R-:W1:Y:S06]  /*ae40*/  LDCU.64 UR8, c[0x0][0x388] ;  /* 0x00007100ff0877ac */ /* 0x000e6c0008000a00 */
[----:B------:R-:W2:Y:S08]  /*ae50*/  LDC.64 R8, c[0x0][0x3a8] ;  /* 0x0000ea00ff087b82 */ /* 0x000eb00000000a00 */
[----:B------:R-:W3:Y:S01]  /*ae60*/  LDC.64 R10, c[0x0][0x398] ;  /* 0x0000e600ff0a7b82 */ /* 0x000ee20000000a00 */
[----:B0-----:R-:W-:-:S05]  /*ae70*/  IMAD.WIDE R6, R15, 0x4, R6 ;  /* 0x000000040f067825 */ /* 0x001fca00078e0206 */
[----:B------:R0:W4:Y:S01]  /*ae80*/  LDG.E R13, desc[UR6][R6.64] ;  /* 0x00000006060d7981 */ /* 0x000122000c1e1900 */
[----:B-1----:R-:W-:Y:S02]  /*ae90*/  IMAD R15, R15, UR8, R3 ;  /* 0x000000080f0f7c24 */ /* 0x002fe4000f8e0203 */
[----:B------:R-:W-:Y:S02]  /*aea0*/  IMAD R5, R0, UR4, R17 ;  /* 0x0000000400057c24 */ /* 0x000fe4000f8e0211 */
[----:B------:R-:W-:Y:S02]  /*aeb0*/  IMAD R15, R15, UR9, R2 ;  /* 0x000000090f0f7c24 */ /* 0x000fe4000f8e0202 */
[----:B--2---:R-:W-:Y:S01]  /*aec0*/  IMAD.WIDE R8, R5, 0x4, R8 ;  /* 0x0000000405087825 */ /* 0x004fe200078e0208 */
[----:B0-----:R-:W0:Y:S03]  /*aed0*/  LDC.64 R6, c[0x0][0x3b0] ;  /* 0x0000ec00ff067b82 */ /* 0x001e260000000a00 */
[----:B---3--:R-:W-:Y:S01]  /*aee0*/  IMAD.WIDE R10, R15, 0x4, R10 ;  /* 0x000000040f0a7825 */ /* 0x008fe200078e020a */
[----:B----4-:R2:W-:Y:S05]  /*aef0*/  STG.E desc[UR6][R8.64], R13 ;  /* 0x0000000d08007986 */ /* 0x0105ea000c101906 */
[----:B------:R-:W3:Y:S01]  /*af00*/  LDG.E R11, desc[UR6][R10.64] ;  /* 0x000000060a0b7981 */ /* 0x000ee2000c1e1900 */
[----:B------:R-:W-:Y:S01]  /*af10*/  IMAD R5, R5, UR8, R3 ;  /* 0x0000000805057c24 */ /* 0x000fe2000f8e0203 */
[----:B------:R-:W-:-:S03]  /*af20*/  IADD3 R4, PT, PT, R4, 0x1, RZ ;  /* 0x0000000104047810 */ /* 0x000fc60007ffe0ff */
[----:B------:R-:W-:-:S04]  /*af30*/  IMAD R5, R5, UR9, R2 ;  /* 0x0000000905057c24 */ /* 0x000fc8000f8e0202 */
[----:B0-----:R-:W-:-:S05]  /*af40*/  IMAD.WIDE R6, R5, 0x4, R6 ;  /* 0x0000000405067825 */ /* 0x001fca00078e0206 */
[----:B---3--:R2:W-:Y:S02]  /*af50*/  STG.E desc[UR6][R6.64], R11 ;  /* 0x0000000b06007986 */ /* 0x0085e4000c101906 */
.L_x_123:
[----:B------:R-:W-:Y:S05]  /*af60*/  BSYNC.RECONVERGENT B0 ;  /* 0x0000000000007941 */ /* 0x000fea0003800200 */
.L_x_122:
[----:B------:R-:W-:-:S05]  /*af70*/  IMAD.IADD R57, R57, 0x1, R4 ;  /* 0x0000000139397824 */ /* 0x000fca00078e0204 */
[----:B------:R-:W-:-:S13]  /*af80*/  ISETP.GE.AND P0, PT, R57, R0, PT ;  /* 0x000000003900720c */ /* 0x000fda0003f06270 */
[----:B------:R-:W-:Y:S05]  /*af90*/  @P0 EXIT ;  /* 0x000000000000094d */ /* 0x000fea0003800000 */
[----:B------:R-:W-:-:S05]  /*afa0*/  FADD R31, -R31, -3.40282346638528859812e+38 ;  /* 0xff7fffff1f1f7421 */ /* 0x000fca0000000100 */
[----:B------:R-:W-:-:S13]  /*afb0*/  FSETP.LT.OR P5, PT, |R31|, 1.1920928955078125e-07, P5 ;  /* 0x340000001f00780b */ /* 0x000fda0002fa1600 */
[----:B------:R-:W-:Y:S05]  /*afc0*/  @P5 EXIT ;  /* 0x000000000000594d */ /* 0x000fea0003800000 */
[----:B------:R-:W0:Y:S01]  /*afd0*/  LDC.64 R4, c[0x0][0x390] ;  /* 0x0000e400ff047b82 */ /* 0x000e220000000a00 */
[----:B-12---:R-:W-:Y:S01]  /*afe0*/  IMAD.IADD R13, R56, 0x1, R19 ;  /* 0x00000001380d7824 */ /* 0x006fe200078e0213 */
        /* <DEDUP_REMOVED lines=8> */
[C---:B--2---:R-:W-:Y:S01]  /*b070*/  IMAD.WIDE R6, R0.reuse, 0x4, R6 ;  /* 0x0000000400067825 */ /* 0x044fe200078e0206 */
[----:B0-----:R-:W0:Y:S03]  /*b080*/  LDC.64 R4, c[0x0][0x3b0] ;  /* 0x0000ec00ff047b82 */ /* 0x001e260000000a00 */
[----:B---3--:R-:W-:Y:S01]  /*b090*/  IMAD.WIDE R8, R13, 0x4, R8 ;  /* 0x000000040d087825 */ /* 0x008fe200078e0208 */
[----:B----4-:R-:W-:Y:S05]  /*b0a0*/  STG.E desc[UR6][R6.64], R11 ;  /* 0x0000000b06007986 */ /* 0x010fea000c101906 */
[----:B------:R-:W2:Y:S01]  /*b0b0*/  LDG.E R9, desc[UR6][R8.64] ;  /* 0x0000000608097981 */ /* 0x000ea2000c1e1900 */
[----:B------:R-:W-:-:S04]  /*b0c0*/  IMAD R3, R0, UR8, R3 ;  /* 0x0000000800037c24 */ /* 0x000fc8000f8e0203 */
[----:B------:R-:W-:-:S04]  /*b0d0*/  IMAD R3, R3, UR9, R2 ;  /* 0x0000000903037c24 */ /* 0x000fc8000f8e0202 */
[----:B0-----:R-:W-:-:S05]  /*b0e0*/  IMAD.WIDE R2, R3, 0x4, R4 ;  /* 0x0000000403027825 */ /* 0x001fca00078e0204 */
[----:B--2---:R-:W-:Y:S01]  /*b0f0*/  STG.E desc[UR6][R2.64], R9 ;  /* 0x0000000902007986 */ /* 0x004fe2000c101906 */
[----:B------:R-:W-:Y:S05]  /*b100*/  EXIT ;  /* 0x000000000000794d */ /* 0x000fea0003800000 */
        .weak           $__internal_0_$__cuda_sm20_sqrt_rn_f32_slowpath
        .type           $__internal_0_$__cuda_sm20_sqrt_rn_f32_slowpath,@function
        .size           $__internal_0_$__cuda_sm20_sqrt_rn_f32_slowpath,(.L_x_126 - $__internal_0_$__cuda_sm20_sqrt_rn_f32_slowpath)
$__internal_0_$__cuda_sm20_sqrt_rn_f32_slowpath:
[----:B------:R-:W-:-:S13]  /*b110*/  LOP3.LUT P6, RZ, R0, 0x7fffffff, RZ, 0xc0, !PT ;  /* 0x7fffffff00ff7812 */ /* 0x000fda00078cc0ff */
[----:B------:R-:W-:Y:S01]  /*b120*/  @!P6 IMAD.MOV.U32 R59, RZ, RZ, R0 ;  /* 0x000000ffff3be224 */ /* 0x000fe200078e0000 */
[----:B------:R-:W-:Y:S06]  /*b130*/  @!P6 BRA `(.L_x_124) ;  /* 0x000000000040e947 */ /* 0x000fec0003800000 */
[----:B------:R-:W-:-:S13]  /*b140*/  FSETP.GEU.FTZ.AND P6, PT, R0, RZ, PT ;  /* 0x000000ff0000720b */ /* 0x000fda0003fde000 */
[----:B------:R-:W-:Y:S01]  /*b150*/  @!P6 MOV R59, 0x7fffffff ;  /* 0x7fffffff003be802 */ /* 0x000fe20000000f00 */
[----:B------:R-:W-:Y:S06]  /*b160*/  @!P6 BRA `(.L_x_124) ;  /* 0x000000000034e947 */ /* 0x000fec0003800000 */
[----:B------:R-:W-:-:S13]  /*b170*/  FSETP.GTU.FTZ.AND P6, PT, |R0|, +INF , PT ;  /* 0x7f8000000000780b */ /* 0x000fda0003fdc200 */
[----:B------:R-:W-:Y:S01]  /*b180*/  @P6 FADD.FTZ R59, R0, 1 ;  /* 0x3f800000003b6421 */ /* 0x000fe20000010000 */
[----:B------:R-:W-:Y:S06]  /*b190*/  @P6 BRA `(.L_x_124) ;  /* 0x0000000000286947 */ /* 0x000fec0003800000 */
[----:B------:R-:W-:-:S13]  /*b1a0*/  FSETP.NEU.FTZ.AND P6, PT, |R0|, +INF , PT ;  /* 0x7f8000000000780b */ /* 0x000fda0003fdd200 */
[----:B------:R-:W-:-:S04]  /*b1b0*/  @P6 FFMA R78, R0, 1.84467440737095516160e+19, RZ ;  /* 0x5f800000004e6823 */ /* 0x000fc800000000ff */
[----:B------:R-:W0:Y:S02]  /*b1c0*/  @P6 MUFU.RSQ R77, R78 ;  /* 0x0000004e004d6308 */ /* 0x000e240000001400 */
[----:B0-----:R-:W-:Y:S01]  /*b1d0*/  @P6 FMUL.FTZ R55, R78, R77 ;  /* 0x0000004d4e376220 */ /* 0x001fe20000410000 */
[----:B------:R-:W-:-:S03]  /*b1e0*/  @P6 FMUL.FTZ R58, R77, 0.5 ;  /* 0x3f0000004d3a6820 */ /* 0x000fc60000410000 */
[----:B------:R-:W-:-:S04]  /*b1f0*/  @P6 FADD.FTZ R59, -R55, -RZ ;  /* 0x800000ff373b6221 */ /* 0x000fc80000010100 */
[----:B------:R-:W-:Y:S01]  /*b200*/  @P6 FFMA R80, R55, R59, R78 ;  /* 0x0000003b37506223 */ /* 0x000fe2000000004e */
[----:B------:R-:W-:-:S03]  /*b210*/  @!P6 IMAD.MOV.U32 R59, RZ, RZ, R0 ;  /* 0x000000ffff3be224 */ /* 0x000fc600078e0000 */
[----:B------:R-:W-:-:S04]  /*b220*/  @P6 FFMA R58, R80, R58, R55 ;  /* 0x0000003a503a6223 */ /* 0x000fc80000000037 */
[----:B------:R-:W-:-:S07]  /*b230*/  @P6 FMUL.FTZ R59, R58, 2.3283064365386962891e-10 ;  /* 0x2f8000003a3b6820 */ /* 0x000fce0000410000 */
.L_x_124:
[----:B------:R-:W-:-:S04]  /*b240*/  IMAD.MOV.U32 R55, RZ, RZ, 0x0 ;  /* 0x00000000ff377424 */ /* 0x000fc800078e00ff */
[----:B------:R-:W-:Y:S05]  /*b250*/  RET.REL.NODEC R54 `(_Z14batchNMSKernelILj256ELj24EEviiiiPKfS1_fiPfS2_) ;  /* 0xffffff4c36687950 */ /* 0x000fea0003c3ffff */
.L_x_125:
        /* <DEDUP_REMOVED lines=10> */
.L_x_126:


//--------------------- .nv.shared.reserved.0     --------------------------
	.section	.nv.shared.reserved.0,"aw",@nobits
	.weak		__nv_reservedSMEM_offset_0_alias
	.size		__nv_reservedSMEM_offset_0_alias, 0, 64
	.other		__nv_reservedSMEM_offset_0_alias,@"STO_CUDA_RESERVED_SHARED STV_DEFAULT"
__nv_reservedSMEM_offset_0_alias:
	.zero		0
	.zero		64


//--------------------- .nv.global                --------------------------
	.section	.nv.global,"aw",@nobits
.nv.global:
	.type		_ZN34_INTERNAL_58e59db6_4_k_cu_2f33f4df6thrust24THRUST_300001_SM_1000_NS12placeholders2_5E,@object
	.size		_ZN34_INTERNAL_58e59db6_4_k_cu_2f33f4df6thrust24THRUST_300001_SM_1000_NS12placeholders2_5E,(_ZN34_INTERNAL_58e59db6_4_k_cu_2f33f4df4cuda3std3__45__cpo6cbeginE - _ZN34_INTERNAL_58e59db6_4_k_cu_2f33f4df6thrust24THRUST_300001_SM_1000_NS12placeholders2_5E)
_ZN34_INTERNAL_58e59db6_4_k_cu_2f33f4df6thrust24THRUST_300001_SM_1000_NS12placeholders2_5E:
	.zero		1
	.type		_ZN34_INTERNAL_58e59db6_4_k_cu_2f33f4df4cuda3std3__45__cpo6cbeginE,@object
	.size		_ZN34_INTERNAL_58e59db6_4_k_cu_2f33f4df4cuda3std3__45__cpo6cbeginE,(_ZN34_INTERNAL_58e59db6_4_k_cu_2f33f4df4cuda3std6ranges3__45__cpo6cbeginE - _ZN34_INTERNAL_58e59db6_4_k_cu_2f33f4df4cuda3std3__45__cpo6cbeginE)
_ZN34_INTERNAL_58e59db6_4_k_cu_2f33f4df4cuda3std3__45__cpo6cbeginE:
	.zero		1
	.type		_ZN34_INTERNAL_58e59db6_4_k_cu_2f33f4df4cuda3std6ranges3__45__cpo6cbeginE,@object
	.size		_ZN34_INTERNAL_58e59db6_4_k_cu_2f33f4df4cuda3std6ranges3__45__cpo6cbeginE,(_ZN34_INTERNAL_58e59db6_4_k_cu_2f33f4df4cuda3std3__48in_placeE - _ZN34_INTERNAL_58e59db6_4_k_cu_2f33f4df4cuda3std6ranges3__45__cpo6cbeginE)
_ZN34_INTERNAL_58e59db6_4_k_cu_2f33f4df4cuda3std6ranges3__45__cpo6cbeginE:
	.zero		1
	.type		_ZN34_INTERNAL_58e59db6_4_k_cu_2f33f4df4cuda3std3__48in_placeE,@object
	.size		_ZN34_INTERNAL_58e59db6_4_k_cu_2f33f4df4cuda3std3__48in_placeE,(_ZN34_INTERNAL_58e59db6_4_k_cu_2f33f4df4cuda3std6ranges3__45__cpo4sizeE - _ZN34_INTERNAL_58e59db6_4_k_cu_2f33f4df4cuda3std3__48in_placeE)
_ZN34_INTERNAL_58e59db6_4_k_cu_2f33f4df4cuda3std3__48in_placeE:
	.zero		1
	.type		_ZN34_INTERNAL_58e59db6_4_k_cu_2f33f4df4cuda3std6ranges3__45__cpo4sizeE,@object
	.size		_ZN34_INTERNAL_58e59db6_4_k_cu_2f33f4df4cuda3std6ranges3__45__cpo4sizeE,(_ZN34_INTERNAL_58e59db6_4_k_cu_2f33f4df6thrust24THRUST_300001_SM_1000_NS12placeholders2_9E - _ZN34_INTERNAL_58e59db6_4_k_cu_2f33f4df4cuda3std6ranges3__45__cpo4sizeE)
_ZN34_INTERNAL_58e59db6_4_k_cu_2f33f4df4cuda3std6ranges3__45__cpo4sizeE:
	.zero		1
	.type		_ZN34_INTERNAL_58e59db6_4_k_cu_2f33f4df6thrust24THRUST_300001_SM_1000_NS12placeholders2_9E,@object
	.size		_ZN34_INTERNAL_58e59db6_4_k_cu_2f33f4df6thrust24THRUST_300001_SM_1000_NS12placeholders2_9E,(_ZN34_INTERNAL_58e59db6_4_k_cu_2f33f4df4cuda3std3__45__cpo7crbeginE - _ZN34_INTERNAL_58e59db6_4_k_cu_2f33f4df6thrust24THRUST_300001_SM_1000_NS12placeholders2_9E)
_ZN34_INTERNAL_58e59db6_4_k_cu_2f33f4df6thrust24THRUST_300001_SM_1000_NS12placeholders2_9E:
	.zero		1
	.type		_ZN34_INTERNAL_58e59db6_4_k_cu_2f33f4df4cuda3std3__45__cpo7crbeginE,@object
	.size		_ZN34_INTERNAL_58e59db6_4_k_cu_2f33f4df4cuda3std3__45__cpo7crbeginE,(_ZN34_INTERNAL_58e59db6_4_k_cu_2f33f4df4cuda3std6ranges3__45__cpo4nextE - _ZN34_INTERNAL_58e59db6_4_k_cu_2f33f4df4cuda3std3__45__cpo7crbeginE)
_ZN34_INTERNAL_58e59db6_4_k_cu_2f33f4df4cuda3std3__45__cpo7crbeginE:
	.zero		1
	.type		_ZN34_INTERNAL_58e59db6_4_k_cu_2f33f4df4cuda3std6ranges3__45__cpo4nextE,@object
	.size		_ZN34_INTERNAL_58e59db6_4_k_cu_2f33f4df4cuda3std6ranges3__45__cpo4nextE,(_ZN34_INTERNAL_58e59db6_4_k_cu_2f33f4df4cuda3std6ranges3__45__cpo4swapE - _ZN34_INTERNAL_58e59db6_4_k_cu_2f33f4df4cuda3std6ranges3__45__cpo4nextE)
_ZN34_INTERNAL_58e59db6_4_k_cu_2f33f4df4cuda3std6ranges3__45__cpo4nextE:
	.zero		1
	.type		_ZN34_INTERNAL_58e59db6_4_k_cu_2f33f4df4cuda3std6ranges3__45__cpo4swapE,@object
	.size		_ZN34_INTERNAL_58e59db6_4_k_cu_2f33f4df4cuda3std6ranges3__45__cpo4swapE,(_ZN34_INTERNAL_58e59db6_4_k_cu_2f33f4df6thrust24THRUST_300001_SM_1000_NS12placeholders2_1E - _ZN34_INTERNAL_58e59db6_4_k_cu_2f33f4df4cuda3std6ranges3__45__cpo4swapE)
_ZN34_INTERNAL_58e59db6_4_k_cu_2f33f4df4cuda3std6ranges3__45__cpo4swapE:
	.zero		1
	.type		_ZN34_INTERNAL_58e59db6_4_k_cu_2f33f4df6thrust24THRUST_300001_SM_1000_NS12placeholders2_1E,@object
	.size		_ZN34_INTERNAL_58e59db6_4_k_cu_2f33f4df6thrust24THRUST_300001_SM_1000_NS12placeholders2_1E,(_ZN34_INTERNAL_58e59db6_4_k_cu_2f33f4df6thrust24THRUST_300001_SM_1000_NS12placeholders2_3E - _ZN34_INTERNAL_58e59db6_4_k_cu_2f33f4df6thrust24THRUST_300001_SM_1000_NS12placeholders2_1E)
_ZN34_INTERNAL_58e59db6_4_k_cu_2f33f4df6thrust24THRUST_300001_SM_1000_NS12placeholders2_1E:
	.zero		1
	.type		_ZN34_INTERNAL_58e59db6_4_k_cu_2f33f4df6thrust24THRUST_300001_SM_1000_NS12placeholders2_3E,@object
	.size		_ZN34_INTERNAL_58e59db6_4_k_cu_2f33f4df6thrust24THRUST_300001_SM_1000_NS12placeholders2_3E,(_ZN34_INTERNAL_58e59db6_4_k_cu_2f33f4df4cuda3std3__45__cpo5beginE - _ZN34_INTERNAL_58e59db6_4_k_cu_2f33f4df6thrust24THRUST_300001_SM_1000_NS12placeholders2_3E)
_ZN34_INTERNAL_58e59db6_4_k_cu_2f33f4df6thrust24THRUST_300001_SM_1000_NS12placeholders2_3E:
	.zero		1
	.type		_ZN34_INTERNAL_58e59db6_4_k_cu_2f33f4df4cuda3std3__45__cpo5beginE,@object
	.size		_ZN34_INTERNAL_58e59db6_4_k_cu_2f33f4df4cuda3std3__45__cpo5beginE,(_ZN34_INTERNAL_58e59db6_4_k_cu_2f33f4df4cuda3std6ranges3__45__cpo5beginE - _ZN34_INTERNAL_58e59db6_4_k_cu_2f33f4df4cuda3std3__45__cpo5beginE)
_ZN34_INTERNAL_58e59db6_4_k_cu_2f33f4df4cuda3std3__45__cpo5beginE:
	.zero		1
	.type		_ZN34_INTERNAL_58e59db6_4_k_cu_2f33f4df4cuda3std6ranges3__45__cpo5beginE,@object
	.size		_ZN34_INTERNAL_58e59db6_4_k_cu_2f33f4df4cuda3std6ranges3__45__cpo5beginE,(_ZN34_INTERNAL_58e59db6_4_k_cu_2f33f4df4cuda3std3__436_GLOBAL__N__58e59db6_4_k_cu_2f33f4df6ignoreE - _ZN34_INTERNAL_58e59db6_4_k_cu_2f33f4df4cuda3std6ranges3__45__cpo5beginE)
_ZN34_INTERNAL_58e59db6_4_k_cu_2f33f4df4cuda3std6ranges3__45__cpo5beginE:
	.zero		1
	.type		_ZN34_INTERNAL_58e59db6_4_k_cu_2f33f4df4cuda3std3__436_GLOBAL__N__58e59db6_4_k_cu_2f33f4df6ignoreE,@object
	.size		_ZN34_INTERNAL_58e59db6_4_k_cu_2f33f4df4cuda3std3__436_GLOBAL__N__58e59db6_4_k_cu_2f33f4df6ignoreE,(_ZN34_INTERNAL_58e59db6_4_k_cu_2f33f4df4cuda3std6ranges3__45__cpo4dataE - _ZN34_INTERNAL_58e59db6_4_k_cu_2f33f4df4cuda3std3__436_GLOBAL__N__58e59db6_4_k_cu_2f33f4df6ignoreE)
_ZN34_INTERNAL_58e59db6_4_k_cu_2f33f4df4cuda3std3__436_GLOBAL__N__58e59db6_4_k_cu_2f33f4df6ignoreE:
	.zero		1
	.type		_ZN34_INTERNAL_58e59db6_4_k_cu_2f33f4df4cuda3std6ranges3__45__cpo4dataE,@object
	.size		_ZN34_INTERNAL_58e59db6_4_k_cu_2f33f4df4cuda3std6ranges3__45__cpo4dataE,(_ZN34_INTERNAL_58e59db6_4_k_cu_2f33f4df6thrust24THRUST_300001_SM_1000_NS12placeholders2_7E - _ZN34_INTERNAL_58e59db6_4_k_cu_2f33f4df4cuda3std6ranges3__45__cpo4dataE)
_ZN34_INTERNAL_58e59db6_4_k_cu_2f33f4df4cuda3std6ranges3__45__cpo4dataE:
	.zero		1
	.type		_ZN34_INTERNAL_58e59db6_4_k_cu_2f33f4df6thrust24THRUST_300001_SM_1000_NS12placeholders2_7E,@object
	.size		_ZN34_INTERNAL_58e59db6_4_k_cu_2f33f4df6thrust24THRUST_300001_SM_1000_NS12placeholders2_7E,(_ZN34_INTERNAL_58e59db6_4_k_cu_2f33f4df4cuda3std3__45__cpo6rbeginE - _ZN34_INTERNAL_58e59db6_4_k_cu_2f33f4df6thrust24THRUST_300001_SM_1000_NS12placeholders2_7E)
_ZN34_INTERNAL_58e59db6_4_k_cu_2f33f4df6thrust24THRUST_300001_SM_1000_NS12placeholders2_7E:
	.zero		1
	.type		_ZN34_INTERNAL_58e59db6_4_k_cu_2f33f4df4cuda3std3__45__cpo6rbeginE,@object
	.size		_ZN34_INTERNAL_58e59db6_4_k_cu_2f33f4df4cuda3std3__45__cpo6rbeginE,(_ZN34_INTERNAL_58e59db6_4_k_cu_2f33f4df4cuda3std6ranges3__45__cpo7advanceE - _ZN34_INTERNAL_58e59db6_4_k_cu_2f33f4df4cuda3std3__45__cpo6rbeginE)
_ZN34_INTERNAL_58e59db6_4_k_cu_2f33f4df4cuda3std3__45__cpo6rbeginE:
	.zero		1
	.type		_ZN34_INTERNAL_58e59db6_4_k_cu_2f33f4df4cuda3std6ranges3__45__cpo7advanceE,@object
	.size		_ZN34_INTERNAL_58e59db6_4_k_cu_2f33f4df4cuda3std6ranges3__45__cpo7advanceE,(_ZN34_INTERNAL_58e59db6_4_k_cu_2f33f4df4cuda3std3__47nulloptE - _ZN34_INTERNAL_58e59db6_4_k_cu_2f33f4df4cuda3std6ranges3__45__cpo7advanceE)
_ZN34_INTERNAL_58e59db6_4_k_cu_2f33f4df4cuda3std6ranges3__45__cpo7advanceE:
	.zero		1
	.type		_ZN34_INTERNAL_58e59db6_4_k_cu_2f33f4df4cuda3std3__47nulloptE,@object
	.size		_ZN34_INTERNAL_58e59db6_4_k_cu_2f33f4df4cuda3std3__47nulloptE,(_ZN34_INTERNAL_58e59db6_4_k_cu_2f33f4df4cuda3std6ranges3__45__cpo8distanceE - _ZN34_INTERNAL_58e59db6_4_k_cu_2f33f4df4cuda3std3__47nulloptE)
_ZN34_INTERNAL_58e59db6_4_k_cu_2f33f4df4cuda3std3__47nulloptE:
	.zero		1
	.type		_ZN34_INTERNAL_58e59db6_4_k_cu_2f33f4df4cuda3std6ranges3__45__cpo8distanceE,@object
	.size		_ZN34_INTERNAL_58e59db6_4_k_cu_2f33f4df4cuda3std6ranges3__45__cpo8distanceE,(_ZN34_INTERNAL_58e59db6_4_k_cu_2f33f4df6thrust24THRUST_300001_SM_1000_NS12placeholders2_6E - _ZN34_INTERNAL_58e59db6_4_k_cu_2f33f4df4cuda3std6ranges3__45__cpo8distanceE)
_ZN34_INTERNAL_58e59db6_4_k_cu_2f33f4df4cuda3std6ranges3__45__cpo8distanceE:
	.zero		1
	.type		_ZN34_INTERNAL_58e59db6_4_k_cu_2f33f4df6thrust24THRUST_300001_SM_1000_NS12placeholders2_6E,@object
	.size		_ZN34_INTERNAL_58e59db6_4_k_cu_2f33f4df6thrust24THRUST_300001_SM_1000_NS12placeholders2_6E,(_ZN34_INTERNAL_58e59db6_4_k_cu_2f33f4df4cuda3std3__45__cpo4cendE - _ZN34_INTERNAL_58e59db6_4_k_cu_2f33f4df6thrust24THRUST_300001_SM_1000_NS12placeholders2_6E)
_ZN34_INTERNAL_58e59db6_4_k_cu_2f33f4df6thrust24THRUST_300001_SM_1000_NS12placeholders2_6E:
	.zero		1
	.type		_ZN34_INTERNAL_58e59db6_4_k_cu_2f33f4df4cuda3std3__45__cpo4cendE,@object
	.size		_ZN34_INTERNAL_58e59db6_4_k_cu_2f33f4df4cuda3std3__45__cpo4cendE,(_ZN34_INTERNAL_58e59db6_4_k_cu_2f33f4df4cuda3std6ranges3__45__cpo4cendE - _ZN34_INTERNAL_58e59db6_4_k_cu_2f33f4df4cuda3std3__45__cpo4cendE)
_ZN34_INTERNAL_58e59db6_4_k_cu_2f33f4df4cuda3std3__45__cpo4cendE:
	.zero		1
	.type		_ZN34_INTERNAL_58e59db6_4_k_cu_2f33f4df4cuda3std6ranges3__45__cpo4cendE,@object
	.size		_ZN34_INTERNAL_58e59db6_4_k_cu_2f33f4df4cuda3std6ranges3__45__cpo4cendE,(_ZN34_INTERNAL_58e59db6_4_k_cu_2f33f4df4cuda3std3__420unreachable_sentinelE - _ZN34_INTERNAL_58e59db6_4_k_cu_2f33f4df4cuda3std6ranges3__45__cpo4cendE)
_ZN34_INTERNAL_58e59db6_4_k_cu_2f33f4df4cuda3std6ranges3__45__cpo4cendE:
	.zero		1
	.type		_ZN34_INTERNAL_58e59db6_4_k_cu_2f33f4df4cuda3std3__420unreachable_sentinelE,@object
	.size		_ZN34_INTERNAL_58e59db6_4_k_cu_2f33f4df4cuda3std3__420unreachable_sentinelE,(_ZN34_INTERNAL_58e59db6_4_k_cu_2f33f4df4cuda3std6ranges3__45__cpo5ssizeE - _ZN34_INTERNAL_58e59db6_4_k_cu_2f33f4df4cuda3std3__420unreachable_sentinelE)
_ZN34_INTERNAL_58e59db6_4_k_cu_2f33f4df4cuda3std3__420unreachable_sentinelE:
	.zero		1
	.type		_ZN34_INTERNAL_58e59db6_4_k_cu_2f33f4df4cuda3std6ranges3__45__cpo5ssizeE,@object
	.size		_ZN34_INTERNAL_58e59db6_4_k_cu_2f33f4df4cuda3std6ranges3__45__cpo5ssizeE,(_ZN34_INTERNAL_58e59db6_4_k_cu_2f33f4df6thrust24THRUST_300001_SM_1000_NS12placeholders3_10E - _ZN34_INTERNAL_58e59db6_4_k_cu_2f33f4df4cuda3std6ranges3__45__cpo5ssizeE)
_ZN34_INTERNAL_58e59db6_4_k_cu_2f33f4df4cuda3std6ranges3__45__cpo5ssizeE:
	.zero		1
	.type		_ZN34_INTERNAL_58e59db6_4_k_cu_2f33f4df6thrust24THRUST_300001_SM_1000_NS12placeholders3_10E,@object
	.size		_ZN34_INTERNAL_58e59db6_4_k_cu_2f33f4df6thrust24THRUST_300001_SM_1000_NS12placeholders3_10E,(_ZN34_INTERNAL_58e59db6_4_k_cu_2f33f4df4cuda3std3__45__cpo5crendE - _ZN34_INTERNAL_58e59db6_4_k_cu_2f33f4df6thrust24THRUST_300001_SM_1000_NS12placeholders3_10E)
_ZN34_INTERNAL_58e59db6_4_k_cu_2f33f4df6thrust24THRUST_300001_SM_1000_NS12placeholders3_10E:
	.zero		1
	.type		_ZN34_INTERNAL_58e59db6_4_k_cu_2f33f4df4cuda3std3__45__cpo5crendE,@object
	.size		_ZN34_INTERNAL_58e59db6_4_k_cu_2f33f4df4cuda3std3__45__cpo5crendE,(_ZN34_INTERNAL_58e59db6_4_k_cu_2f33f4df4cuda3std6ranges3__45__cpo4prevE - _ZN34_INTERNAL_58e59db6_4_k_cu_2f33f4df4cuda3std3__45__cpo5crendE)
_ZN34_INTERNAL_58e59db6_4_k_cu_2f33f4df4cuda3std3__45__cpo5crendE:
	.zero		1
	.type		_ZN34_INTERNAL_58e59db6_4_k_cu_2f33f4df4cuda3std6ranges3__45__cpo4prevE,@object
	.size		_ZN34_INTERNAL_58e59db6_4_k_cu_2f33f4df4cuda3std6ranges3__45__cpo4prevE,(_ZN34_INTERNAL_58e59db6_4_k_cu_2f33f4df4cuda3std6ranges3__45__cpo9iter_moveE - _ZN34_INTERNAL_58e59db6_4_k_cu_2f33f4df4cuda3std6ranges3__45__cpo4prevE)
_ZN34_INTERNAL_58e59db6_4_k_cu_2f33f4df4cuda3std6ranges3__45__cpo4prevE:
	.zero		1
	.type		_ZN34_INTERNAL_58e59db6_4_k_cu_2f33f4df4cuda3std6ranges3__45__cpo9iter_moveE,@object
	.size		_ZN34_INTERNAL_58e59db6_4_k_cu_2f33f4df4cuda3std6ranges3__45__cpo9iter_moveE,(_ZN34_INTERNAL_58e59db6_4_k_cu_2f33f4df6thrust24THRUST_300001_SM_1000_NS12placeholders2_2E - _ZN34_INTERNAL_58e59db6_4_k_cu_2f33f4df4cuda3std6ranges3__45__cpo9iter_moveE)
_ZN34_INTERNAL_58e59db6_4_k_cu_2f33f4df4cuda3std6ranges3__45__cpo9iter_moveE:
	.zero		1
	.type		_ZN34_INTERNAL_58e59db6_4_k_cu_2f33f4df6thrust24THRUST_300001_SM_1000_NS12placeholders2_2E,@object
	.size		_ZN34_INTERNAL_58e59db6_4_k_cu_2f33f4df6thrust24THRUST_300001_SM_1000_NS12placeholders2_2E,(_ZN34_INTERNAL_58e59db6_4_k_cu_2f33f4df6thrust24THRUST_300001_SM_1000_NS12placeholders2_4E - _ZN34_INTERNAL_58e59db6_4_k_cu_2f33f4df6thrust24THRUST_300001_SM_1000_NS12placeholders2_2E)
_ZN34_INTERNAL_58e59db6_4_k_cu_2f33f4df6thrust24THRUST_300001_SM_1000_NS12placeholders2_2E:
	.zero		1
	.type		_ZN34_INTERNAL_58e59db6_4_k_cu_2f33f4df6thrust24THRUST_300001_SM_1000_NS12placeholders2_4E,@object
	.size		_ZN34_INTERNAL_58e59db6_4_k_cu_2f33f4df6thrust24THRUST_300001_SM_1000_NS12placeholders2_4E,(_ZN34_INTERNAL_58e59db6_4_k_cu_2f33f4df4cuda3std3__45__cpo3endE - _ZN34_INTERNAL_58e59db6_4_k_cu_2f33f4df6thrust24THRUST_300001_SM_1000_NS12placeholders2_4E)
_ZN34_INTERNAL_58e59db6_4_k_cu_2f33f4df6thrust24THRUST_300001_SM_1000_NS12placeholders2_4E:
	.zero		1
	.type		_ZN34_INTERNAL_58e59db6_4_k_cu_2f33f4df4cuda3std3__45__cpo3endE,@object
	.size		_ZN34_INTERNAL_58e59db6_4_k_cu_2f33f4df4cuda3std3__45__cpo3endE,(_ZN34_INTERNAL_58e59db6_4_k_cu_2f33f4df4cuda3std6ranges3__45__cpo3endE - _ZN34_INTERNAL_58e59db6_4_k_cu_2f33f4df4cuda3std3__45__cpo3endE)
_ZN34_INTERNAL_58e59db6_4_k_cu_2f33f4df4cuda3std3__45__cpo3endE:
	.zero		1
	.type		_ZN34_INTERNAL_58e59db6_4_k_cu_2f33f4df4cuda3std6ranges3__45__cpo3endE,@object
	.size		_ZN34_INTERNAL_58e59db6_4_k_cu_2f33f4df4cuda3std6ranges3__45__cpo3endE,(_ZN34_INTERNAL_58e59db6_4_k_cu_2f33f4df4cuda3std3__419piecewise_constructE - _ZN34_INTERNAL_58e59db6_4_k_cu_2f33f4df4cuda3std6ranges3__45__cpo3endE)
_ZN34_INTERNAL_58e59db6_4_k_cu_2f33f4df4cuda3std6ranges3__45__cpo3endE:
	.zero		1
	.type		_ZN34_INTERNAL_58e59db6_4_k_cu_2f33f4df4cuda3std3__419piecewise_constructE,@object
	.size		_ZN34_INTERNAL_58e59db6_4_k_cu_2f33f4df4cuda3std3__419piecewise_constructE,(_ZN34_INTERNAL_58e59db6_4_k_cu_2f33f4df4cuda3std6ranges3__45__cpo5cdataE - _ZN34_INTERNAL_58e59db6_4_k_cu_2f33f4df4cuda3std3__419piecewise_constructE)
_ZN34_INTERNAL_58e59db6_4_k_cu_2f33f4df4cuda3std3__419piecewise_constructE:
	.zero		1
	.type		_ZN34_INTERNAL_58e59db6_4_k_cu_2f33f4df4cuda3std6ranges3__45__cpo5cdataE,@object
	.size		_ZN34_INTERNAL_58e59db6_4_k_cu_2f33f4df4cuda3std6ranges3__45__cpo5cdataE,(_ZN34_INTERNAL_58e59db6_4_k_cu_2f33f4df6thrust24THRUST_300001_SM_1000_NS12placeholders2_8E - _ZN34_INTERNAL_58e59db6_4_k_cu_2f33f4df4cuda3std6ranges3__45__cpo5cdataE)
_ZN34_INTERNAL_58e59db6_4_k_cu_2f33f4df4cuda3std6ranges3__45__cpo5cdataE:
	.zero		1
	.type		_ZN34_INTERNAL_58e59db6_4_k_cu_2f33f4df6thrust24THRUST_300001_SM_1000_NS12placeholders2_8E,@object
	.size		_ZN34_INTERNAL_58e59db6_4_k_cu_2f33f4df6thrust24THRUST_300001_SM_1000_NS12placeholders2_8E,(_ZN34_INTERNAL_58e59db6_4_k_cu_2f33f4df4cuda3std3__45__cpo4rendE - _ZN34_INTERNAL_58e59db6_4_k_cu_2f33f4df6thrust24THRUST_300001_SM_1000_NS12placeholders2_8E)
_ZN34_INTERNAL_58e59db6_4_k_cu_2f33f4df6thrust24THRUST_300001_SM_1000_NS12placeholders2_8E:
	.zero		1
	.type		_ZN34_INTERNAL_58e59db6_4_k_cu_2f33f4df4cuda3std3__45__cpo4rendE,@object
	.size		_ZN34_INTERNAL_58e59db6_4_k_cu_2f33f4df4cuda3std3__45__cpo4rendE,(_ZN34_INTERNAL_58e59db6_4_k_cu_2f33f4df4cuda3std6ranges3__45__cpo9iter_swapE - _ZN34_INTERNAL_58e59db6_4_k_cu_2f33f4df4cuda3std3__45__cpo4rendE)
_ZN34_INTERNAL_58e59db6_4_k_cu_2f33f4df4cuda3std3__45__cpo4rendE:
	.zero		1
	.type		_ZN34_INTERNAL_58e59db6_4_k_cu_2f33f4df4cuda3std6ranges3__45__cpo9iter_swapE,@object
	.size		_ZN34_INTERNAL_58e59db6_4_k_cu_2f33f4df4cuda3std6ranges3__45__cpo9iter_swapE,(_ZN34_INTERNAL_58e59db6_4_k_cu_2f33f4df4cuda3std3__48unexpectE - _ZN34_INTERNAL_58e59db6_4_k_cu_2f33f4df4cuda3std6ranges3__45__cpo9iter_swapE)
_ZN34_INTERNAL_58e59db6_4_k_cu_2f33f4df4cuda3std6ranges3__45__cpo9iter_swapE:
	.zero		1
	.type		_ZN34_INTERNAL_58e59db6_4_k_cu_2f33f4df4cuda3std3__48unexpectE,@object
	.size		_ZN34_INTERNAL_58e59db6_4_k_cu_2f33f4df4cuda3std3__48unexpectE,(_ZN34_INTERNAL_58e59db6_4_k_cu_2f33f4df6thrust24THRUST_300001_SM_1000_NS6system6detail10sequential3seqE - _ZN34_INTERNAL_58e59db6_4_k_cu_2f33f4df4cuda3std3__48unexpectE)
_ZN34_INTERNAL_58e59db6_4_k_cu_2f33f4df4cuda3std3__48unexpectE:
	.zero		1
	.type		_ZN34_INTERNAL_58e59db6_4_k_cu_2f33f4df6thrust24THRUST_300001_SM_1000_NS6system6detail10sequential3seqE,@object
	.size		_ZN34_INTERNAL_58e59db6_4_k_cu_2f33f4df6thrust24THRUST_300001_SM_1000_NS6system6detail10sequential3seqE,(.L_29 - _ZN34_INTERNAL_58e59db6_4_k_cu_2f33f4df6thrust24THRUST_300001_SM_1000_NS6system6detail10sequential3seqE)
_ZN34_INTERNAL_58e59db6_4_k_cu_2f33f4df6thrust24THRUST_300001_SM_1000_NS6system6detail10sequential3seqE:
	.zero		1
.L_29:


//--------------------- .nv.shared._Z14batchNMSKernelILj256ELj24EEviiiiPKfS1_fiPfS2_ --------------------------
	.section	.nv.shared._Z14batchNMSKernelILj256ELj24EEviiiiPKfS1_fiPfS2_,"aw",@nobits
	.sectionflags	@""
	.align	16
.nv.shared._Z14batchNMSKernelILj256ELj24EEviiiiPKfS1_fiPfS2_:
	.zero		25600


//--------------------- .nv.constant0._ZN3cub18CUB_300001_SM_10006detail11EmptyKernelIvEEvv --------------------------
	.section	.nv.constant0._ZN3cub18CUB_300001_SM_10006detail11EmptyKernelIvEEvv,"a",@progbits
	.sectionflags	@""
	.align	4
.nv.constant0._ZN3cub18CUB_300001_SM_10006detail11EmptyKernelIvEEvv:
	.zero		896


//--------------------- .nv.constant0._Z14batchNMSKernelILj256ELj24EEviiiiPKfS1_fiPfS2_ --------------------------
	.section	.nv.constant0._Z14batchNMSKernelILj256ELj24EEviiiiPKfS1_fiPfS2_,"a",@progbits
	.sectionflags	@""
	.align	4
.nv.constant0._Z14batchNMSKernelILj256ELj24EEviiiiPKfS1_fiPfS2_:
	.zero		952


//--------------------- SYMBOLS --------------------------

	.type		.nv.reservedSmem.offset0,@object
	.size		.nv.reservedSmem.offset0,0x4
	.type		.nv.reservedSmem.cap,@object
	.size		.nv.reservedSmem.cap,0x4
